	.target	sm_90a

	.elftype	@"ET_EXEC"


//--------------------- .note.nv.tkinfo           --------------------------
	.section	.note.nv.tkinfo,"",@"SHT_NOTE"
	.sectionflags	@"SHF_NOTE_NV_TKINFO"
	.tkinfo
        /*0018*/ 	.word	0x00000002
        /*0030*/ 	.string	""
        /*0030*/ 	.string	"ptxas"
        /*0030*/ 	.string	"Cuda compilation tools, release 13.0, V13.0.88"
        /*0030*/ 	.string	"Build cuda_13.0.r13.0/compiler.36424714_0"
        /*0030*/ 	.string	"-arch sm_90a -m 64 "



//--------------------- .note.nv.cuinfo           --------------------------
	.section	.note.nv.cuinfo,"",@"SHT_NOTE"
	.sectionflags	@"SHF_NOTE_NV_CUINFO"
        /*0018*/ 	.short	0x0002
        /*001a*/ 	.short	0x005a
        /*001c*/ 	.short	0x0082
	.zero		2


//--------------------- .nv.info                  --------------------------
	.section	.nv.info,"",@"SHT_CUDA_INFO"
	.align	4


	//----- nvinfo : EIATTR_REGCOUNT
	.align		4
        /*0000*/ 	.byte	0x04, 0x2f
        /*0002*/ 	.short	(.L_15 - .L_14)
	.align		4
.L_14:
        /*0004*/ 	.word	index@(_ZN7cutlass13device_kernelINS_4gemm6kernel13GemmUniversalIN4cute5tupleIJiiiiEEENS1_10collective13CollectiveMmaINS1_34MainloopSm90TmaGmmaWarpSpecializedILi3ENS5_IJNS4_1CILi2EEESB_NSA_ILi1EEEEEENS1_35KernelTmaWarpSpecializedCooperativeEEENS5_IJNSA_ILi128EEENSA_ILi64EEESG_EEENS_10bfloat16_tENS5_IJlSC_lEEESJ_SK_NS4_8TiledMMAINS4_8MMA_AtomIJNS4_4SM904GMMA27MMA_64x64x16_F32BF16BF16_SSILNSO_5MajorE0ELSQ_0ELNSO_7ScaleInE1ELSR_1EEEEEENS4_6LayoutINS5_IJSB_SC_SC_EEENS5_IJSC_NSA_ILi0EEESW_EEEEENS5_IJNS4_10UnderscoreESZ_SZ_EEEEENS4_23SM90_TMA_LOAD_MULTICASTENS4_14ComposedLayoutINS4_7SwizzleILi3ELi4ELi3EEENS4_18smem_ptr_flag_bitsILi16EEENSU_INS5_IJNSA_ILi8EEESH_EEENS5_IJSH_SC_EEEEEEEvNS4_8identityES12_S1C_vS1D_EENS_8epilogue10collective6detail29Sm90TmaWarpSpecializedAdapterINS1G_15DefaultEpilogueISJ_SK_SK_NS1F_6thread17LinearCombinationISJ_Li1EffLNS1K_9ScaleType4KindE0ELNS_15FloatRoundStyleE2ESJ_EENS1_15EpilogueDefaultEEEEEvvEEEEvNT_6ParamsE)
        /*0008*/ 	.word	0x000000a8


	//----- nvinfo : EIATTR_FRAME_SIZE
	.align		4
.L_15:
        /*000c*/ 	.byte	0x04, 0x11
        /*000e*/ 	.short	(.L_17 - .L_16)
	.align		4
.L_16:
        /*0010*/ 	.word	index@(_ZN7cutlass13device_kernelINS_4gemm6kernel13GemmUniversalIN4cute5tupleIJiiiiEEENS1_10collective13CollectiveMmaINS1_34MainloopSm90TmaGmmaWarpSpecializedILi3ENS5_IJNS4_1CILi2EEESB_NSA_ILi1EEEEEENS1_35KernelTmaWarpSpecializedCooperativeEEENS5_IJNSA_ILi128EEENSA_ILi64EEESG_EEENS_10bfloat16_tENS5_IJlSC_lEEESJ_SK_NS4_8TiledMMAINS4_8MMA_AtomIJNS4_4SM904GMMA27MMA_64x64x16_F32BF16BF16_SSILNSO_5MajorE0ELSQ_0ELNSO_7ScaleInE1ELSR_1EEEEEENS4_6LayoutINS5_IJSB_SC_SC_EEENS5_IJSC_NSA_ILi0EEESW_EEEEENS5_IJNS4_10UnderscoreESZ_SZ_EEEEENS4_23SM90_TMA_LOAD_MULTICASTENS4_14ComposedLayoutINS4_7SwizzleILi3ELi4ELi3EEENS4_18smem_ptr_flag_bitsILi16EEENSU_INS5_IJNSA_ILi8EEESH_EEENS5_IJSH_SC_EEEEEEEvNS4_8identityES12_S1C_vS1D_EENS_8epilogue10collective6detail29Sm90TmaWarpSpecializedAdapterINS1G_15DefaultEpilogueISJ_SK_SK_NS1F_6thread17LinearCombinationISJ_Li1EffLNS1K_9ScaleType4KindE0ELNS_15FloatRoundStyleE2ESJ_EENS1_15EpilogueDefaultEEEEEvvEEEEvNT_6ParamsE)
        /*0014*/ 	.word	0x00000000


	//----- nvinfo : EIATTR_MIN_STACK_SIZE
	.align		4
.L_17:
        /*0018*/ 	.byte	0x04, 0x12
        /*001a*/ 	.short	(.L_19 - .L_18)
	.align		4
.L_18:
        /*001c*/ 	.word	index@(_ZN7cutlass13device_kernelINS_4gemm6kernel13GemmUniversalIN4cute5tupleIJiiiiEEENS1_10collective13CollectiveMmaINS1_34MainloopSm90TmaGmmaWarpSpecializedILi3ENS5_IJNS4_1CILi2EEESB_NSA_ILi1EEEEEENS1_35KernelTmaWarpSpecializedCooperativeEEENS5_IJNSA_ILi128EEENSA_ILi64EEESG_EEENS_10bfloat16_tENS5_IJlSC_lEEESJ_SK_NS4_8TiledMMAINS4_8MMA_AtomIJNS4_4SM904GMMA27MMA_64x64x16_F32BF16BF16_SSILNSO_5MajorE0ELSQ_0ELNSO_7ScaleInE1ELSR_1EEEEEENS4_6LayoutINS5_IJSB_SC_SC_EEENS5_IJSC_NSA_ILi0EEESW_EEEEENS5_IJNS4_10UnderscoreESZ_SZ_EEEEENS4_23SM90_TMA_LOAD_MULTICASTENS4_14ComposedLayoutINS4_7SwizzleILi3ELi4ELi3EEENS4_18smem_ptr_flag_bitsILi16EEENSU_INS5_IJNSA_ILi8EEESH_EEENS5_IJSH_SC_EEEEEEEvNS4_8identityES12_S1C_vS1D_EENS_8epilogue10collective6detail29Sm90TmaWarpSpecializedAdapterINS1G_15DefaultEpilogueISJ_SK_SK_NS1F_6thread17LinearCombinationISJ_Li1EffLNS1K_9ScaleType4KindE0ELNS_15FloatRoundStyleE2ESJ_EENS1_15EpilogueDefaultEEEEEvvEEEEvNT_6ParamsE)
        /*0020*/ 	.word	0x00000000
.L_19:


//--------------------- .nv.compat                --------------------------
	.section	.nv.compat,"",@"SHT_CUDA_COMPAT_INFO"
	.align	4
        /*0000*/ 	.byte	0x02, 0x09, 0x01, 0x00, 0x02, 0x02, 0x04, 0x00, 0x02, 0x05, 0x05, 0x00, 0x03, 0x07, 0x01, 0x01
        /*0010*/ 	.byte	0x02, 0x03, 0x01, 0x00, 0x02, 0x06, 0x01, 0x00, 0x04, 0x0b, 0x08, 0x00, 0x00, 0x00, 0x00, 0x00
        /*0020*/ 	.byte	0x00, 0x00, 0x00, 0x00


//--------------------- .nv.info._ZN7cutlass13device_kernelINS_4gemm6kernel13GemmUniversalIN4cute5tupleIJiiiiEEENS1_10collective13CollectiveMmaINS1_34MainloopSm90TmaGmmaWarpSpecializedILi3ENS5_IJNS4_1CILi2EEESB_NSA_ILi1EEEEEENS1_35KernelTmaWarpSpecializedCooperativeEEENS5_IJNSA_ILi128EEENSA_ILi64EEESG_EEENS_10bfloat16_tENS5_IJlSC_lEEESJ_SK_NS4_8TiledMMAINS4_8MMA_AtomIJNS4_4SM904GMMA27MMA_64x64x16_F32BF16BF16_SSILNSO_5MajorE0ELSQ_0ELNSO_7ScaleInE1ELSR_1EEEEEENS4_6LayoutINS5_IJSB_SC_SC_EEENS5_IJSC_NSA_ILi0EEESW_EEEEENS5_IJNS4_10UnderscoreESZ_SZ_EEEEENS4_23SM90_TMA_LOAD_MULTICASTENS4_14ComposedLayoutINS4_7SwizzleILi3ELi4ELi3EEENS4_18smem_ptr_flag_bitsILi16EEENSU_INS5_IJNSA_ILi8EEESH_EEENS5_IJSH_SC_EEEEEEEvNS4_8identityES12_S1C_vS1D_EENS_8epilogue10collective6detail29Sm90TmaWarpSpecializedAdapterINS1G_15DefaultEpilogueISJ_SK_SK_NS1F_6thread17LinearCombinationISJ_Li1EffLNS1K_9ScaleType4KindE0ELNS_15FloatRoundStyleE2ESJ_EENS1_15EpilogueDefaultEEEEEvvEEEEvNT_6ParamsE --------------------------
	.section	.nv.info._ZN7cutlass13device_kernelINS_4gemm6kernel13GemmUniversalIN4cute5tupleIJiiiiEEENS1_10collective13CollectiveMmaINS1_34MainloopSm90TmaGmmaWarpSpecializedILi3ENS5_IJNS4_1CILi2EEESB_NSA_ILi1EEEEEENS1_35KernelTmaWarpSpecializedCooperativeEEENS5_IJNSA_ILi128EEENSA_ILi64EEESG_EEENS_10bfloat16_tENS5_IJlSC_lEEESJ_SK_NS4_8TiledMMAINS4_8MMA_AtomIJNS4_4SM904GMMA27MMA_64x64x16_F32BF16BF16_SSILNSO_5MajorE0ELSQ_0ELNSO_7ScaleInE1ELSR_1EEEEEENS4_6LayoutINS5_IJSB_SC_SC_EEENS5_IJSC_NSA_ILi0EEESW_EEEEENS5_IJNS4_10UnderscoreESZ_SZ_EEEEENS4_23SM90_TMA_LOAD_MULTICASTENS4_14ComposedLayoutINS4_7SwizzleILi3ELi4ELi3EEENS4_18smem_ptr_flag_bitsILi16EEENSU_INS5_IJNSA_ILi8EEESH_EEENS5_IJSH_SC_EEEEEEEvNS4_8identityES12_S1C_vS1D_EENS_8epilogue10collective6detail29Sm90TmaWarpSpecializedAdapterINS1G_15DefaultEpilogueISJ_SK_SK_NS1F_6thread17LinearCombinationISJ_Li1EffLNS1K_9ScaleType4KindE0ELNS_15FloatRoundStyleE2ESJ_EENS1_15EpilogueDefaultEEEEEvvEEEEvNT_6ParamsE,"",@"SHT_CUDA_INFO"
	.sectionflags	@""
	.align	4


	//----- nvinfo : EIATTR_CUDA_API_VERSION
	.align		4
        /*0000*/ 	.byte	0x04, 0x37
        /*0002*/ 	.short	(.L_21 - .L_20)
.L_20:
        /*0004*/ 	.word	0x00000082


	//----- nvinfo : EIATTR_KPARAM_INFO
	.align		4
.L_21:
        /*0008*/ 	.byte	0x04, 0x17
        /*000a*/ 	.short	(.L_23 - .L_22)
.L_22:
        /*000c*/ 	.word	0x00000000
        /*0010*/ 	.short	0x0000
        /*0012*/ 	.short	0x0070
        /*0014*/ 	.byte	0x00, 0xf0, 0x01, 0x10


	//----- nvinfo : EIATTR_SPARSE_MMA_MASK
	.align		4
.L_23:
        /*0018*/ 	.byte	0x03, 0x50
        /*001a*/ 	.short	0x0000


	//----- nvinfo : EIATTR_MAXREG_COUNT
	.align		4
        /*001c*/ 	.byte	0x03, 0x1b
        /*001e*/ 	.short	0x00a8


	//----- nvinfo : EIATTR_NUM_BARRIERS
	.align		4
        /*0020*/ 	.byte	0x02, 0x4c
        /*0022*/ 	.byte	0x01
	.zero		1


	//----- nvinfo : EIATTR_EXTERNS
	.align		4
        /*0024*/ 	.byte	0x04, 0x0f
        /*0026*/ 	.short	(.L_25 - .L_24)


	//   ....[0]....
	.align		4
.L_24:
        /*0028*/ 	.word	index@(__assertfail)


	//----- nvinfo : EIATTR_MERCURY_ISA_VERSION
	.align		4
.L_25:
        /*002c*/ 	.byte	0x03, 0x5f
        /*002e*/ 	.short	0x0101


	//----- nvinfo : EIATTR_INT_WARP_WIDE_INSTR_OFFSETS
	.align		4
        /*0030*/ 	.byte	0x04, 0x31
        /*0032*/ 	.short	(.L_27 - .L_26)


	//   ....[0]....
.L_26:
        /*0034*/ 	.word	0x00000460


	//   ....[1]....
        /*0038*/ 	.word	0x00000490


	//   ....[2]....
        /*003c*/ 	.word	0x00000630


	//   ....[3]....
        /*0040*/ 	.word	0x00002260


	//----- nvinfo : EIATTR_COOP_GROUP_MASK_REGIDS
	.align		4
.L_27:
        /*0044*/ 	.byte	0x04, 0x29
        /*0046*/ 	.short	(.L_29 - .L_28)


	//   ....[0]....
.L_28:
        /*0048*/ 	.word	0xffffffff


	//   ....[1]....
        /*004c*/ 	.word	0xffffffff


	//   ....[2]....
        /*0050*/ 	.word	0xffffffff


	//   ....[3]....
        /*0054*/ 	.word	0xffffffff


	//   ....[4]....
        /*0058*/ 	.word	0xffffffff


	//   ....[5]....
        /*005c*/ 	.word	0xffffffff


	//----- nvinfo : EIATTR_COOP_GROUP_INSTR_OFFSETS
	.align		4
.L_29:
        /*0060*/ 	.byte	0x04, 0x28
        /*0062*/ 	.short	(.L_31 - .L_30)


	//   ....[0]....
.L_30:
        /*0064*/ 	.word	0x00000060


	//   ....[1]....
        /*0068*/ 	.word	0x00000070


	//   ....[2]....
        /*006c*/ 	.word	0x00000130


	//   ....[3]....
        /*0070*/ 	.word	0x000002b0


	//   ....[4]....
        /*0074*/ 	.word	0x000007e0


	//   ....[5]....
        /*0078*/ 	.word	0x00001460


	//----- nvinfo : EIATTR_REG_RECONFIG
	.align		4
.L_31:
        /*007c*/ 	.byte	0x01, 0x54
	.zero		2


	//----- nvinfo : EIATTR_SYSCALL_OFFSETS
	.align		4
        /*0080*/ 	.byte	0x04, 0x46
        /*0082*/ 	.short	(.L_33 - .L_32)


	//   ....[0]....
.L_32:
        /*0084*/ 	.word	0x00001650


	//----- nvinfo : EIATTR_MBARRIER_INSTR_OFFSETS
	.align		4
.L_33:
        /*0088*/ 	.byte	0x04, 0x39
        /*008a*/ 	.short	(.L_35 - .L_34)


	//   ....[0]....
.L_34:
        /*008c*/ 	.word	0x00000230
        /*0090*/ 	.word	0x000000ff
        /*0094*/ 	.word	0x00000000
        /*0098*/ 	.short	0x0100
        /*009a*/ 	.byte	0x08
	.zero		1


	//   ....[1]....
        /*009c*/ 	.word	0x00000240
        /*00a0*/ 	.word	0x000000ff
        /*00a4*/ 	.word	0x00000018
        /*00a8*/ 	.short	0x0100
        /*00aa*/ 	.byte	0x08
	.zero		1


	//   ....[2]....
        /*00ac*/ 	.word	0x00000250
        /*00b0*/ 	.word	0x000000ff
        /*00b4*/ 	.word	0x00000008
        /*00b8*/ 	.short	0x0100
        /*00ba*/ 	.byte	0x08
	.zero		1


	//   ....[3]....
        /*00bc*/ 	.word	0x00000260
        /*00c0*/ 	.word	0x000000ff
        /*00c4*/ 	.word	0x00000020
        /*00c8*/ 	.short	0x0100
        /*00ca*/ 	.byte	0x08
	.zero		1


	//   ....[4]....
        /*00cc*/ 	.word	0x00000270
        /*00d0*/ 	.word	0x000000ff
        /*00d4*/ 	.word	0x00000010
        /*00d8*/ 	.short	0x0100
        /*00da*/ 	.byte	0x08
	.zero		1


	//   ....[5]....
        /*00dc*/ 	.word	0x00000280
        /*00e0*/ 	.word	0x000000ff
        /*00e4*/ 	.word	0x00000028
        /*00e8*/ 	.short	0x0100
        /*00ea*/ 	.byte	0x08
	.zero		1


	//   ....[6]....
        /*00ec*/ 	.word	0x000006c0
        /*00f0*/ 	.word	0x000000ff
        /*00f4*/ 	.word	0x00000040
        /*00f8*/ 	.short	0x0100
        /*00fa*/ 	.byte	0x06
	.zero		1


	//   ....[7]....
        /*00fc*/ 	.word	0x00000760
        /*0100*/ 	.word	0x000000ff
        /*0104*/ 	.word	0x00000048
        /*0108*/ 	.short	0x0100
        /*010a*/ 	.byte	0x06
	.zero		1


	//   ....[8]....
        /*010c*/ 	.word	0x00001710
        /*0110*/ 	.word	0x00000003
        /*0114*/ 	.word	0x00000000
        /*0118*/ 	.short	0x010a
        /*011a*/ 	.byte	0x3f
	.zero		1


	//   ....[9]....
        /*011c*/ 	.word	0x00001770
        /*0120*/ 	.word	0x00000003
        /*0124*/ 	.word	0x00000000
        /*0128*/ 	.short	0x010a
        /*012a*/ 	.byte	0x3f
	.zero		1


	//   ....[10]....
        /*012c*/ 	.word	0x00001cb0
        /*0130*/ 	.word	0x00000005
        /*0134*/ 	.word	0x00000000
        /*0138*/ 	.short	0x010a
        /*013a*/ 	.byte	0x3f
	.zero		1


	//   ....[11]....
        /*013c*/ 	.word	0x00001cf0
        /*0140*/ 	.word	0x00000005
        /*0144*/ 	.word	0x00000000
        /*0148*/ 	.short	0x010a
        /*014a*/ 	.byte	0x3f
	.zero		1


	//   ....[12]....
        /*014c*/ 	.word	0x00002110
        /*0150*/ 	.word	0x00000004
        /*0154*/ 	.word	0x00000000
        /*0158*/ 	.short	0x0101
        /*015a*/ 	.byte	0x3f
	.zero		1


	//   ....[13]....
        /*015c*/ 	.word	0x00002300
        /*0160*/ 	.word	0x00000000
        /*0164*/ 	.word	0x00000000
        /*0168*/ 	.short	0x0101
        /*016a*/ 	.byte	0x3f
	.zero		1


	//   ....[14]....
        /*016c*/ 	.word	0x00005700
        /*0170*/ 	.word	0x00000015
        /*0174*/ 	.word	0x00000018
        /*0178*/ 	.short	0x010a
        /*017a*/ 	.byte	0x3f
	.zero		1


	//   ....[15]....
        /*017c*/ 	.word	0x00005b80
        /*0180*/ 	.word	0x00000006
        /*0184*/ 	.word	0x00000048
        /*0188*/ 	.short	0x0101
        /*018a*/ 	.byte	0x3f
	.zero		1


	//   ....[16]....
        /*018c*/ 	.word	0x000062b0
        /*0190*/ 	.word	0x00000007
        /*0194*/ 	.word	0x00000000
        /*0198*/ 	.short	0x010a
        /*019a*/ 	.byte	0x3f
	.zero		1


	//   ....[17]....
        /*019c*/ 	.word	0x00006330
        /*01a0*/ 	.word	0x00000006
        /*01a4*/ 	.word	0x00000000
        /*01a8*/ 	.short	0x010a
        /*01aa*/ 	.byte	0x3f
	.zero		1


	//   ....[18]....
        /*01ac*/ 	.word	0x000063c0
        /*01b0*/ 	.word	0x00000003
        /*01b4*/ 	.word	0x00000000
        /*01b8*/ 	.short	0x010a
        /*01ba*/ 	.byte	0x3f
	.zero		1


	//   ....[19]....
        /*01bc*/ 	.word	0x00006420
        /*01c0*/ 	.word	0x00000003
        /*01c4*/ 	.word	0x00000000
        /*01c8*/ 	.short	0x010a
        /*01ca*/ 	.byte	0x3f
	.zero		1


	//   ....[20]....
        /*01cc*/ 	.word	0x00006470
        /*01d0*/ 	.word	0x00000005
        /*01d4*/ 	.word	0x00000000
        /*01d8*/ 	.short	0x010a
        /*01da*/ 	.byte	0x3f
	.zero		1


	//   ....[21]....
        /*01dc*/ 	.word	0x00006540
        /*01e0*/ 	.word	0x00000015
        /*01e4*/ 	.word	0x00000018
        /*01e8*/ 	.short	0x010a
        /*01ea*/ 	.byte	0x3f
	.zero		1


	//   ....[22]....
        /*01ec*/ 	.word	0x00006610
        /*01f0*/ 	.word	0x00000007
        /*01f4*/ 	.word	0x00000000
        /*01f8*/ 	.short	0x010a
        /*01fa*/ 	.byte	0x3f
	.zero		1


	//   ....[23]....
        /*01fc*/ 	.word	0x00006660
        /*0200*/ 	.word	0x00000006
        /*0204*/ 	.word	0x00000000
        /*0208*/ 	.short	0x010a
        /*020a*/ 	.byte	0x3f
	.zero		1


	//----- nvinfo : EIATTR_NUM_MBARRIERS
	.align		4
.L_35:
        /*020c*/ 	.byte	0x03, 0x38
        /*020e*/ 	.short	0x0008


	//----- nvinfo : EIATTR_EXIT_INSTR_OFFSETS
	.align		4
        /*0210*/ 	.byte	0x04, 0x1c
        /*0212*/ 	.short	(.L_37 - .L_36)


	//   ....[0]....
.L_36:
        /*0214*/ 	.word	0x000009b0


	//   ....[1]....
        /*0218*/ 	.word	0x000011c0


	//   ....[2]....
        /*021c*/ 	.word	0x00004db0


	//   ....[3]....
        /*0220*/ 	.word	0x00005310


	//   ....[4]....
        /*0224*/ 	.word	0x00006410


	//----- nvinfo : EIATTR_MAX_THREADS
	.align		4
.L_37:
        /*0228*/ 	.byte	0x04, 0x05
        /*022a*/ 	.short	(.L_39 - .L_38)
.L_38:
        /*022c*/ 	.word	0x00000180
        /*0230*/ 	.word	0x00000001
        /*0234*/ 	.word	0x00000001


	//----- nvinfo : EIATTR_CRS_STACK_SIZE
	.align		4
.L_39:
        /*0238*/ 	.byte	0x04, 0x1e
        /*023a*/ 	.short	(.L_41 - .L_40)
.L_40:
        /*023c*/ 	.word	0x00000000


	//----- nvinfo : EIATTR_CBANK_PARAM_SIZE
	.align		4
.L_41:
        /*0240*/ 	.byte	0x03, 0x19
        /*0242*/ 	.short	0x0470


	//----- nvinfo : EIATTR_PARAM_CBANK
	.align		4
        /*0244*/ 	.byte	0x04, 0x0a
        /*0246*/ 	.short	(.L_43 - .L_42)
	.align		4
.L_42:
        /*0248*/ 	.word	index@(.nv.constant0._ZN7cutlass13device_kernelINS_4gemm6kernel13GemmUniversalIN4cute5tupleIJiiiiEEENS1_10collective13CollectiveMmaINS1_34MainloopSm90TmaGmmaWarpSpecializedILi3ENS5_IJNS4_1CILi2EEESB_NSA_ILi1EEEEEENS1_35KernelTmaWarpSpecializedCooperativeEEENS5_IJNSA_ILi128EEENSA_ILi64EEESG_EEENS_10bfloat16_tENS5_IJlSC_lEEESJ_SK_NS4_8TiledMMAINS4_8MMA_AtomIJNS4_4SM904GMMA27MMA_64x64x16_F32BF16BF16_SSILNSO_5MajorE0ELSQ_0ELNSO_7ScaleInE1ELSR_1EEEEEENS4_6LayoutINS5_IJSB_SC_SC_EEENS5_IJSC_NSA_ILi0EEESW_EEEEENS5_IJNS4_10UnderscoreESZ_SZ_EEEEENS4_23SM90_TMA_LOAD_MULTICASTENS4_14ComposedLayoutINS4_7SwizzleILi3ELi4ELi3EEENS4_18smem_ptr_flag_bitsILi16EEENSU_INS5_IJNSA_ILi8EEESH_EEENS5_IJSH_SC_EEEEEEEvNS4_8identityES12_S1C_vS1D_EENS_8epilogue10collective6detail29Sm90TmaWarpSpecializedAdapterINS1G_15DefaultEpilogueISJ_SK_SK_NS1F_6thread17LinearCombinationISJ_Li1EffLNS1K_9ScaleType4KindE0ELNS_15FloatRoundStyleE2ESJ_EENS1_15EpilogueDefaultEEEEEvvEEEEvNT_6ParamsE)
        /*024c*/ 	.short	0x0210
        /*024e*/ 	.short	0x0470


	//----- nvinfo : EIATTR_SW_WAR
	.align		4
.L_43:
        /*0250*/ 	.byte	0x04, 0x36
        /*0252*/ 	.short	(.L_45 - .L_44)
.L_44:
        /*0254*/ 	.word	0x00000008
.L_45:


//--------------------- .nv.callgraph             --------------------------
	.section	.nv.callgraph,"",@"SHT_CUDA_CALLGRAPH"
	.align	4
	.sectionentsize	8
	.align		4
        /*0000*/ 	.word	0x00000000
	.align		4
        /*0004*/ 	.word	0xffffffff
	.align		4
        /*0008*/ 	.word	index@(_ZN7cutlass13device_kernelINS_4gemm6kernel13GemmUniversalIN4cute5tupleIJiiiiEEENS1_10collective13CollectiveMmaINS1_34MainloopSm90TmaGmmaWarpSpecializedILi3ENS5_IJNS4_1CILi2EEESB_NSA_ILi1EEEEEENS1_35KernelTmaWarpSpecializedCooperativeEEENS5_IJNSA_ILi128EEENSA_ILi64EEESG_EEENS_10bfloat16_tENS5_IJlSC_lEEESJ_SK_NS4_8TiledMMAINS4_8MMA_AtomIJNS4_4SM904GMMA27MMA_64x64x16_F32BF16BF16_SSILNSO_5MajorE0ELSQ_0ELNSO_7ScaleInE1ELSR_1EEEEEENS4_6LayoutINS5_IJSB_SC_SC_EEENS5_IJSC_NSA_ILi0EEESW_EEEEENS5_IJNS4_10UnderscoreESZ_SZ_EEEEENS4_23SM90_TMA_LOAD_MULTICASTENS4_14ComposedLayoutINS4_7SwizzleILi3ELi4ELi3EEENS4_18smem_ptr_flag_bitsILi16EEENSU_INS5_IJNSA_ILi8EEESH_EEENS5_IJSH_SC_EEEEEEEvNS4_8identityES12_S1C_vS1D_EENS_8epilogue10collective6detail29Sm90TmaWarpSpecializedAdapterINS1G_15DefaultEpilogueISJ_SK_SK_NS1F_6thread17LinearCombinationISJ_Li1EffLNS1K_9ScaleType4KindE0ELNS_15FloatRoundStyleE2ESJ_EENS1_15EpilogueDefaultEEEEEvvEEEEvNT_6ParamsE)
	.align		4
        /*000c*/ 	.word	index@(__assertfail)
	.align		4
        /*0010*/ 	.word	0x00000000
	.align		4
        /*0014*/ 	.word	0xfffffffe
	.align		4
        /*0018*/ 	.word	0x00000000
	.align		4
        /*001c*/ 	.word	0xfffffffd
	.align		4
        /*0020*/ 	.word	0x00000000
	.align		4
        /*0024*/ 	.word	0xfffffffc


//--------------------- .nv.constant4             --------------------------
	.section	.nv.constant4,"a",@progbits
	.align	8
	.align		8
.nv.constant4:
        /*0000*/ 	.dword	__assertfail
	.align		8
        /*0008*/ 	.dword	__unnamed_1
	.align		8
        /*0010*/ 	.dword	_ZN39_INTERNAL_0e831f14_4_k_cu_8c79e26b_35444cuda3std3__45__cpo5beginE
	.align		8
        /*0018*/ 	.dword	_ZN39_INTERNAL_0e831f14_4_k_cu_8c79e26b_35444cuda3std3__45__cpo3endE
	.align		8
        /*0020*/ 	.dword	_ZN39_INTERNAL_0e831f14_4_k_cu_8c79e26b_35444cuda3std3__45__cpo6cbeginE
	.align		8
        /*0028*/ 	.dword	_ZN39_INTERNAL_0e831f14_4_k_cu_8c79e26b_35444cuda3std3__45__cpo4cendE
	.align		8
        /*0030*/ 	.dword	_ZN39_INTERNAL_0e831f14_4_k_cu_8c79e26b_35444cuda3std3__441_GLOBAL__N__0e831f14_4_k_cu_8c79e26b_35446ignoreE
	.align		8
        /*0038*/ 	.dword	_ZN39_INTERNAL_0e831f14_4_k_cu_8c79e26b_35444cuda3std3__419piecewise_constructE
	.align		8
        /*0040*/ 	.dword	_ZN39_INTERNAL_0e831f14_4_k_cu_8c79e26b_35444cuda3std3__48in_placeE
	.align		8
        /*0048*/ 	.dword	_ZN39_INTERNAL_0e831f14_4_k_cu_8c79e26b_35444cuda3std6ranges3__45__cpo4swapE
	.align		8
        /*0050*/ 	.dword	_ZN39_INTERNAL_0e831f14_4_k_cu_8c79e26b_35444cuda3std6ranges3__45__cpo9iter_moveE
	.align		8
        /*0058*/ 	.dword	_ZN39_INTERNAL_0e831f14_4_k_cu_8c79e26b_35444cute7productE
	.align		8
        /*0060*/ 	.dword	_ZN39_INTERNAL_0e831f14_4_k_cu_8c79e26b_35444cute1_E
	.align		8
        /*0068*/ 	.dword	$str$22
	.align		8
        /*0070*/ 	.dword	$str$23


//--------------------- .text._ZN7cutlass13device_kernelINS_4gemm6kernel13GemmUniversalIN4cute5tupleIJiiiiEEENS1_10collective13CollectiveMmaINS1_34MainloopSm90TmaGmmaWarpSpecializedILi3ENS5_IJNS4_1CILi2EEESB_NSA_ILi1EEEEEENS1_35KernelTmaWarpSpecializedCooperativeEEENS5_IJNSA_ILi128EEENSA_ILi64EEESG_EEENS_10bfloat16_tENS5_IJlSC_lEEESJ_SK_NS4_8TiledMMAINS4_8MMA_AtomIJNS4_4SM904GMMA27MMA_64x64x16_F32BF16BF16_SSILNSO_5MajorE0ELSQ_0ELNSO_7ScaleInE1ELSR_1EEEEEENS4_6LayoutINS5_IJSB_SC_SC_EEENS5_IJSC_NSA_ILi0EEESW_EEEEENS5_IJNS4_10UnderscoreESZ_SZ_EEEEENS4_23SM90_TMA_LOAD_MULTICASTENS4_14ComposedLayoutINS4_7SwizzleILi3ELi4ELi3EEENS4_18smem_ptr_flag_bitsILi16EEENSU_INS5_IJNSA_ILi8EEESH_EEENS5_IJSH_SC_EEEEEEEvNS4_8identityES12_S1C_vS1D_EENS_8epilogue10collective6detail29Sm90TmaWarpSpecializedAdapterINS1G_15DefaultEpilogueISJ_SK_SK_NS1F_6thread17LinearCombinationISJ_Li1EffLNS1K_9ScaleType4KindE0ELNS_15FloatRoundStyleE2ESJ_EENS1_15EpilogueDefaultEEEEEvvEEEEvNT_6ParamsE --------------------------
	.section	.text._ZN7cutlass13device_kernelINS_4gemm6kernel13GemmUniversalIN4cute5tupleIJiiiiEEENS1_10collective13CollectiveMmaINS1_34MainloopSm90TmaGmmaWarpSpecializedILi3ENS5_IJNS4_1CILi2EEESB_NSA_ILi1EEEEEENS1_35KernelTmaWarpSpecializedCooperativeEEENS5_IJNSA_ILi128EEENSA_ILi64EEESG_EEENS_10bfloat16_tENS5_IJlSC_lEEESJ_SK_NS4_8TiledMMAINS4_8MMA_AtomIJNS4_4SM904GMMA27MMA_64x64x16_F32BF16BF16_SSILNSO_5MajorE0ELSQ_0ELNSO_7ScaleInE1ELSR_1EEEEEENS4_6LayoutINS5_IJSB_SC_SC_EEENS5_IJSC_NSA_ILi0EEESW_EEEEENS5_IJNS4_10UnderscoreESZ_SZ_EEEEENS4_23SM90_TMA_LOAD_MULTICASTENS4_14ComposedLayoutINS4_7SwizzleILi3ELi4ELi3EEENS4_18smem_ptr_flag_bitsILi16EEENSU_INS5_IJNSA_ILi8EEESH_EEENS5_IJSH_SC_EEEEEEEvNS4_8identityES12_S1C_vS1D_EENS_8epilogue10collective6detail29Sm90TmaWarpSpecializedAdapterINS1G_15DefaultEpilogueISJ_SK_SK_NS1F_6thread17LinearCombinationISJ_Li1EffLNS1K_9ScaleType4KindE0ELNS_15FloatRoundStyleE2ESJ_EENS1_15EpilogueDefaultEEEEEvvEEEEvNT_6ParamsE,"ax",@progbits
	.align	128
.text._ZN7cutlass13device_kernelINS_4gemm6kernel13GemmUniversalIN4cute5tupleIJiiiiEEENS1_10collective13CollectiveMmaINS1_34MainloopSm90TmaGmmaWarpSpecializedILi3ENS5_IJNS4_1CILi2EEESB_NSA_ILi1EEEEEENS1_35KernelTmaWarpSpecializedCooperativeEEENS5_IJNSA_ILi128EEENSA_ILi64EEESG_EEENS_10bfloat16_tENS5_IJlSC_lEEESJ_SK_NS4_8TiledMMAINS4_8MMA_AtomIJNS4_4SM904GMMA27MMA_64x64x16_F32BF16BF16_SSILNSO_5MajorE0ELSQ_0ELNSO_7ScaleInE1ELSR_1EEEEEENS4_6LayoutINS5_IJSB_SC_SC_EEENS5_IJSC_NSA_ILi0EEESW_EEEEENS5_IJNS4_10UnderscoreESZ_SZ_EEEEENS4_23SM90_TMA_LOAD_MULTICASTENS4_14ComposedLayoutINS4_7SwizzleILi3ELi4ELi3EEENS4_18smem_ptr_flag_bitsILi16EEENSU_INS5_IJNSA_ILi8EEESH_EEENS5_IJSH_SC_EEEEEEEvNS4_8identityES12_S1C_vS1D_EENS_8epilogue10collective6detail29Sm90TmaWarpSpecializedAdapterINS1G_15DefaultEpilogueISJ_SK_SK_NS1F_6thread17LinearCombinationISJ_Li1EffLNS1K_9ScaleType4KindE0ELNS_15FloatRoundStyleE2ESJ_EENS1_15EpilogueDefaultEEEEEvvEEEEvNT_6ParamsE:
        .type           _ZN7cutlass13device_kernelINS_4gemm6kernel13GemmUniversalIN4cute5tupleIJiiiiEEENS1_10collective13CollectiveMmaINS1_34MainloopSm90TmaGmmaWarpSpecializedILi3ENS5_IJNS4_1CILi2EEESB_NSA_ILi1EEEEEENS1_35KernelTmaWarpSpecializedCooperativeEEENS5_IJNSA_ILi128EEENSA_ILi64EEESG_EEENS_10bfloat16_tENS5_IJlSC_lEEESJ_SK_NS4_8TiledMMAINS4_8MMA_AtomIJNS4_4SM904GMMA27MMA_64x64x16_F32BF16BF16_SSILNSO_5MajorE0ELSQ_0ELNSO_7ScaleInE1ELSR_1EEEEEENS4_6LayoutINS5_IJSB_SC_SC_EEENS5_IJSC_NSA_ILi0EEESW_EEEEENS5_IJNS4_10UnderscoreESZ_SZ_EEEEENS4_23SM90_TMA_LOAD_MULTICASTENS4_14ComposedLayoutINS4_7SwizzleILi3ELi4ELi3EEENS4_18smem_ptr_flag_bitsILi16EEENSU_INS5_IJNSA_ILi8EEESH_EEENS5_IJSH_SC_EEEEEEEvNS4_8identityES12_S1C_vS1D_EENS_8epilogue10collective6detail29Sm90TmaWarpSpecializedAdapterINS1G_15DefaultEpilogueISJ_SK_SK_NS1F_6thread17LinearCombinationISJ_Li1EffLNS1K_9ScaleType4KindE0ELNS_15FloatRoundStyleE2ESJ_EENS1_15EpilogueDefaultEEEEEvvEEEEvNT_6ParamsE,@function
        .size           _ZN7cutlass13device_kernelINS_4gemm6kernel13GemmUniversalIN4cute5tupleIJiiiiEEENS1_10collective13CollectiveMmaINS1_34MainloopSm90TmaGmmaWarpSpecializedILi3ENS5_IJNS4_1CILi2EEESB_NSA_ILi1EEEEEENS1_35KernelTmaWarpSpecializedCooperativeEEENS5_IJNSA_ILi128EEENSA_ILi64EEESG_EEENS_10bfloat16_tENS5_IJlSC_lEEESJ_SK_NS4_8TiledMMAINS4_8MMA_AtomIJNS4_4SM904GMMA27MMA_64x64x16_F32BF16BF16_SSILNSO_5MajorE0ELSQ_0ELNSO_7ScaleInE1ELSR_1EEEEEENS4_6LayoutINS5_IJSB_SC_SC_EEENS5_IJSC_NSA_ILi0EEESW_EEEEENS5_IJNS4_10UnderscoreESZ_SZ_EEEEENS4_23SM90_TMA_LOAD_MULTICASTENS4_14ComposedLayoutINS4_7SwizzleILi3ELi4ELi3EEENS4_18smem_ptr_flag_bitsILi16EEENSU_INS5_IJNSA_ILi8EEESH_EEENS5_IJSH_SC_EEEEEEEvNS4_8identityES12_S1C_vS1D_EENS_8epilogue10collective6detail29Sm90TmaWarpSpecializedAdapterINS1G_15DefaultEpilogueISJ_SK_SK_NS1F_6thread17LinearCombinationISJ_Li1EffLNS1K_9ScaleType4KindE0ELNS_15FloatRoundStyleE2ESJ_EENS1_15EpilogueDefaultEEEEEvvEEEEvNT_6ParamsE,(.L_x_131 - _ZN7cutlass13device_kernelINS_4gemm6kernel13GemmUniversalIN4cute5tupleIJiiiiEEENS1_10collective13CollectiveMmaINS1_34MainloopSm90TmaGmmaWarpSpecializedILi3ENS5_IJNS4_1CILi2EEESB_NSA_ILi1EEEEEENS1_35KernelTmaWarpSpecializedCooperativeEEENS5_IJNSA_ILi128EEENSA_ILi64EEESG_EEENS_10bfloat16_tENS5_IJlSC_lEEESJ_SK_NS4_8TiledMMAINS4_8MMA_AtomIJNS4_4SM904GMMA27MMA_64x64x16_F32BF16BF16_SSILNSO_5MajorE0ELSQ_0ELNSO_7ScaleInE1ELSR_1EEEEEENS4_6LayoutINS5_IJSB_SC_SC_EEENS5_IJSC_NSA_ILi0EEESW_EEEEENS5_IJNS4_10UnderscoreESZ_SZ_EEEEENS4_23SM90_TMA_LOAD_MULTICASTENS4_14ComposedLayoutINS4_7SwizzleILi3ELi4ELi3EEENS4_18smem_ptr_flag_bitsILi16EEENSU_INS5_IJNSA_ILi8EEESH_EEENS5_IJSH_SC_EEEEEEEvNS4_8identityES12_S1C_vS1D_EENS_8epilogue10collective6detail29Sm90TmaWarpSpecializedAdapterINS1G_15DefaultEpilogueISJ_SK_SK_NS1F_6thread17LinearCombinationISJ_Li1EffLNS1K_9ScaleType4KindE0ELNS_15FloatRoundStyleE2ESJ_EENS1_15EpilogueDefaultEEEEEvvEEEEvNT_6ParamsE)
        .other          _ZN7cutlass13device_kernelINS_4gemm6kernel13GemmUniversalIN4cute5tupleIJiiiiEEENS1_10collective13CollectiveMmaINS1_34MainloopSm90TmaGmmaWarpSpecializedILi3ENS5_IJNS4_1CILi2EEESB_NSA_ILi1EEEEEENS1_35KernelTmaWarpSpecializedCooperativeEEENS5_IJNSA_ILi128EEENSA_ILi64EEESG_EEENS_10bfloat16_tENS5_IJlSC_lEEESJ_SK_NS4_8TiledMMAINS4_8MMA_AtomIJNS4_4SM904GMMA27MMA_64x64x16_F32BF16BF16_SSILNSO_5MajorE0ELSQ_0ELNSO_7ScaleInE1ELSR_1EEEEEENS4_6LayoutINS5_IJSB_SC_SC_EEENS5_IJSC_NSA_ILi0EEESW_EEEEENS5_IJNS4_10UnderscoreESZ_SZ_EEEEENS4_23SM90_TMA_LOAD_MULTICASTENS4_14ComposedLayoutINS4_7SwizzleILi3ELi4ELi3EEENS4_18smem_ptr_flag_bitsILi16EEENSU_INS5_IJNSA_ILi8EEESH_EEENS5_IJSH_SC_EEEEEEEvNS4_8identityES12_S1C_vS1D_EENS_8epilogue10collective6detail29Sm90TmaWarpSpecializedAdapterINS1G_15DefaultEpilogueISJ_SK_SK_NS1F_6thread17LinearCombinationISJ_Li1EffLNS1K_9ScaleType4KindE0ELNS_15FloatRoundStyleE2ESJ_EENS1_15EpilogueDefaultEEEEEvvEEEEvNT_6ParamsE,@"STO_CUDA_ENTRY STV_DEFAULT"
_ZN7cutlass13device_kernelINS_4gemm6kernel13GemmUniversalIN4cute5tupleIJiiiiEEENS1_10collective13CollectiveMmaINS1_34MainloopSm90TmaGmmaWarpSpecializedILi3ENS5_IJNS4_1CILi2EEESB_NSA_ILi1EEEEEENS1_35KernelTmaWarpSpecializedCooperativeEEENS5_IJNSA_ILi128EEENSA_ILi64EEESG_EEENS_10bfloat16_tENS5_IJlSC_lEEESJ_SK_NS4_8TiledMMAINS4_8MMA_AtomIJNS4_4SM904GMMA27MMA_64x64x16_F32BF16BF16_SSILNSO_5MajorE0ELSQ_0ELNSO_7ScaleInE1ELSR_1EEEEEENS4_6LayoutINS5_IJSB_SC_SC_EEENS5_IJSC_NSA_ILi0EEESW_EEEEENS5_IJNS4_10UnderscoreESZ_SZ_EEEEENS4_23SM90_TMA_LOAD_MULTICASTENS4_14ComposedLayoutINS4_7SwizzleILi3ELi4ELi3EEENS4_18smem_ptr_flag_bitsILi16EEENSU_INS5_IJNSA_ILi8EEESH_EEENS5_IJSH_SC_EEEEEEEvNS4_8identityES12_S1C_vS1D_EENS_8epilogue10collective6detail29Sm90TmaWarpSpecializedAdapterINS1G_15DefaultEpilogueISJ_SK_SK_NS1F_6thread17LinearCombinationISJ_Li1EffLNS1K_9ScaleType4KindE0ELNS_15FloatRoundStyleE2ESJ_EENS1_15EpilogueDefaultEEEEEvvEEEEvNT_6ParamsE:
[----:B------:R-:W0:Y:S01]  /*0000*/  LDC R1, c[0x0][0x28] ;  /* 0x00000a00ff017b82 */ /* 0x000e220000000800 */
[----:B------:R-:W1:Y:S01]  /*0010*/  S2R R63, SR_TID.X ;  /* 0x00000000003f7919 */ /* 0x000e620000002100 */
[----:B------:R-:W-:Y:S01]  /*0020*/  ELECT P0, URZ, PT ;  /* 0x00000000003f782f */ /* 0x000fe20003800000 */
[----:B------:R-:W-:Y:S01]  /*0030*/  BSSY B0, `(.L_x_0) ;  /* 0x000000f000007945 */ /* 0x000fe20003800000 */
[--C-:B-1----:R-:W-:Y:S02]  /*0040*/  SHF.R.U32.HI R0, RZ, 0x5, R63.reuse ;  /* 0x00000005ff007819 */ /* 0x102fe4000001163f */
[----:B------:R-:W-:-:S03]  /*0050*/  SHF.R.U32.HI R7, RZ, 0x7, R63 ;  /* 0x00000007ff077819 */ /* 0x000fc6000001163f */
[----:B------:R-:W1:Y:S04]  /*0060*/  SHFL.IDX PT, R3, R0, RZ, 0x1f ;  /* 0x00001fff00037589 */ /* 0x000e6800000e0000 */
[----:B------:R2:W3:Y:S01]  /*0070*/  SHFL.IDX PT, R2, R7, RZ, 0x1f ;  /* 0x00001fff07027589 */ /* 0x0004e200000e0000 */
[----:B-1----:R-:W-:-:S13]  /*0080*/  ISETP.NE.OR P0, PT, R3, RZ, !P0 ;  /* 0x000000ff0300720c */ /* 0x002fda0004705670 */
[----:B0-23--:R-:W-:Y:S05]  /*0090*/  @P0 BRA `(.L_x_1) ;  /* 0x0000000000200947 */ /* 0x00dfea0003800000 */
[----:B------:R-:W-:Y:S02]  /*00a0*/  ULDC.64 UR4, c[0x0][0x198] ;  /* 0x0000660000047ab9 */ /* 0x000fe40000000a00 */
[----:B------:R-:W-:Y:S02]  /*00b0*/  UIADD3 UR6, UP0, UR4, 0xf0, URZ ;  /* 0x000000f004067890 */ /* 0x000fe4000ff1e03f */
[----:B------:R-:W-:Y:S02]  /*00c0*/  UIADD3 UR4, UP1, UR4, 0x1f0, URZ ;  /* 0x000001f004047890 */ /* 0x000fe4000ff3e03f */
[----:B------:R-:W-:Y:S02]  /*00d0*/  UIADD3.X UR7, URZ, UR5, URZ, UP0, !UPT ;  /* 0x000000053f077290 */ /* 0x000fe400087fe43f */
[----:B------:R-:W-:-:S07]  /*00e0*/  UIADD3.X UR5, URZ, UR5, URZ, UP1, !UPT ;  /* 0x000000053f057290 */ /* 0x000fce0008ffe43f */
[----:B------:R0:W-:Y:S02]  /*00f0*/  UTMACCTL.PF [UR6] ;  /* 0x00000000060079b9 */ /* 0x0001e40008040000 */
[----:B------:R0:W-:Y:S02]  /*0100*/  UTMACCTL.PF [UR4] ;  /* 0x00000000040079b9 */ /* 0x0001e40008040000 */
[----:B0-----:R-:W-:Y:S01]  /*0110*/  NOP ;  /* 0x0000000000007918 */ /* 0x001fe20000000000 */
.L_x_1:
[----:B------:R-:W-:Y:S05]  /*0120*/  BSYNC B0 ;  /* 0x0000000000007941 */ /* 0x000fea0003800000 */
.L_x_0:
[----:B------:R-:W0:Y:S02]  /*0130*/  SHFL.IDX PT, R5, R0, RZ, 0x1f ;  /* 0x00001fff00057589 */ /* 0x000e2400000e0000 */
[----:B0-----:R-:W-:-:S13]  /*0140*/  ISETP.NE.AND P0, PT, R5, RZ, PT ;  /* 0x000000ff0500720c */ /* 0x001fda0003f05270 */
[----:B------:R-:W-:Y:S05]  /*0150*/  @P0 BRA `(.L_x_2) ;  /* 0x0000000000500947 */ /* 0x000fea0003800000 */
[----:B------:R-:W0:Y:S01]  /*0160*/  S2UR UR8, SR_CgaCtaId ;  /* 0x00000000000879c3 */ /* 0x000e220000008800 */
[----:B------:R-:W-:Y:S01]  /*0170*/  UMOV UR4, 0x400 ;  /* 0x0000040000047882 */ /* 0x000fe20000000000 */
[----:B------:R-:W-:Y:S01]  /*0180*/  UMOV UR5, 0x1 ;  /* 0x0000000100057882 */ /* 0x000fe20000000000 */
[----:B------:R-:W-:Y:S01]  /*0190*/  UMOV UR6, 0x6 ;  /* 0x0000000600067882 */ /* 0x000fe20000000000 */
[----:B------:R-:W-:Y:S01]  /*01a0*/  ELECT P0, URZ, PT ;  /* 0x00000000003f782f */ /* 0x000fe20003800000 */
[----:B------:R-:W-:-:S04]  /*01b0*/  UIADD3 UR6, -UR6, 0x100000, URZ ;  /* 0x0010000006067890 */ /* 0x000fc8000fffe13f */
[----:B------:R-:W-:Y:S02]  /*01c0*/  USHF.L.U32 UR7, UR6, 0xb, URZ ;  /* 0x0000000b06077899 */ /* 0x000fe4000800063f */
[----:B------:R-:W-:Y:S02]  /*01d0*/  USHF.L.U32 UR6, UR6, 0x1, URZ ;  /* 0x0000000106067899 */ /* 0x000fe4000800063f */
[----:B0-----:R-:W-:Y:S02]  /*01e0*/  ULEA UR8, UR8, UR4, 0x18 ;  /* 0x0000000408087291 */ /* 0x001fe4000f8ec03f */
[----:B------:R-:W-:-:S04]  /*01f0*/  UIADD3 UR4, -UR5, 0x100000, URZ ;  /* 0x0010000005047890 */ /* 0x000fc8000fffe13f */
[----:B------:R-:W-:Y:S02]  /*0200*/  USHF.L.U32 UR5, UR4, 0xb, URZ ;  /* 0x0000000b04057899 */ /* 0x000fe4000800063f */
[----:B------:R-:W-:Y:S01]  /*0210*/  USHF.L.U32 UR4, UR4, 0x1, URZ ;  /* 0x0000000104047899 */ /* 0x000fe2000800063f */
[----:B------:R-:W0:Y:S11]  /*0220*/  FENCE.VIEW.ASYNC.S ;  /* 0x00000000000073c6 */ /* 0x000e360000000000 */
[----:B0-----:R0:W1:Y:S01]  /*0230*/  SYNCS.EXCH.64 URZ, [UR8], UR4 ;  /* 0x00000004083f75b2 */ /* 0x0010620008000100 */
[----:B------:R0:W2:Y:S01]  /*0240*/  SYNCS.EXCH.64 URZ, [UR8+0x18], UR6 ;  /* 0x00001806083f75b2 */ /* 0x0000a20008000100 */
[----:B------:R0:W3:Y:S01]  /*0250*/  SYNCS.EXCH.64 URZ, [UR8+0x8], UR4 ;  /* 0x00000804083f75b2 */ /* 0x0000e20008000100 */
[----:B------:R0:W4:Y:S01]  /*0260*/  SYNCS.EXCH.64 URZ, [UR8+0x20], UR6 ;  /* 0x00002006083f75b2 */ /* 0x0001220008000100 */
[----:B------:R0:W0:Y:S01]  /*0270*/  SYNCS.EXCH.64 URZ, [UR8+0x10], UR4 ;  /* 0x00001004083f75b2 */ /* 0x0000220008000100 */
[----:B------:R0:W0:Y:S01]  /*0280*/  SYNCS.EXCH.64 URZ, [UR8+0x28], UR6 ;  /* 0x00002806083f75b2 */ /* 0x0000220008000100 */
[----:B------:R-:W-:Y:S01]  /*0290*/  NOP ;  /* 0x0000000000007918 */ /* 0x000fe20000000000 */
.L_x_2:
[----:B------:R-:W-:Y:S01]  /*02a0*/  SHF.R.S32.HI R4, RZ, 0x1f, R63 ;  /* 0x0000001fff047819 */ /* 0x000fe2000001143f */
[----:B------:R-:W5:Y:S01]  /*02b0*/  SHFL.IDX PT, R0, R0, RZ, 0x1f ;  /* 0x00001fff00007589 */ /* 0x000f6200000e0000 */
[----:B0-----:R-:W0:Y:S01]  /*02c0*/  S2UR UR8, SR_CTAID.X ;  /* 0x00000000000879c3 */ /* 0x001e220000002500 */
[----:B------:R-:W-:Y:S02]  /*02d0*/  ELECT P0, URZ, PT ;  /* 0x00000000003f782f */ /* 0x000fe40003800000 */
[----:B------:R-:W-:Y:S01]  /*02e0*/  LEA.HI R4, R4, R63, RZ, 0x7 ;  /* 0x0000003f04047211 */ /* 0x000fe200078f38ff */
[----:B------:R-:W-:Y:S01]  /*02f0*/  ULDC UR4, c[0x0][0x150] ;  /* 0x0000540000047ab9 */ /* 0x000fe20000000800 */
[----:B------:R-:W-:Y:S01]  /*0300*/  SHF.R.S32.HI R6, RZ, 0x1f, R5 ;  /* 0x0000001fff067819 */ /* 0x000fe20000011405 */
[----:B------:R-:W-:Y:S01]  /*0310*/  NOP ;  /* 0x0000000000007918 */ /* 0x000fe20000000000 */
[----:B------:R-:W-:Y:S01]  /*0320*/  LOP3.LUT R4, R4, 0xffffff80, RZ, 0xc0, !PT ;  /* 0xffffff8004047812 */ /* 0x000fe200078ec0ff */
[----:B------:R-:W-:Y:S01]  /*0330*/  NOP ;  /* 0x0000000000007918 */ /* 0x000fe20000000000 */
[----:B------:R-:W-:Y:S01]  /*0340*/  LEA.HI R6, R6, R5, RZ, 0x2 ;  /* 0x0000000506067211 */ /* 0x000fe200078f10ff */
[----:B------:R-:W1:Y:S01]  /*0350*/  LDC R11, c[0x0][0x144] ;  /* 0x00005100ff0b7b82 */ /* 0x000e620000000800 */
[----:B------:R-:W-:Y:S01]  /*0360*/  IMAD.MOV.U32 R22, RZ, RZ, 0x1 ;  /* 0x00000001ff167424 */ /* 0x000fe200078e00ff */
[----:B------:R-:W-:Y:S01]  /*0370*/  ISETP.NE.AND P3, PT, R2, RZ, PT ;  /* 0x000000ff0200720c */ /* 0x000fe20003f65270 */
[----:B------:R-:W-:Y:S01]  /*0380*/  IMAD.IADD R8, R63, 0x1, -R4 ;  /* 0x000000013f087824 */ /* 0x000fe200078e0a04 */
[----:B------:R-:W-:Y:S01]  /*0390*/  LOP3.LUT R6, R6, 0x3ffffffc, RZ, 0xc0, !PT ;  /* 0x3ffffffc06067812 */ /* 0x000fe200078ec0ff */
[----:B------:R-:W2:Y:S03]  /*03a0*/  S2R R4, SR_CTAID.Y ;  /* 0x0000000000047919 */ /* 0x000ea60000002600 */
[----:B------:R-:W-:Y:S01]  /*03b0*/  SHF.R.S32.HI R9, RZ, 0x1f, R8 ;  /* 0x0000001fff097819 */ /* 0x000fe20000011408 */
[----:B------:R-:W-:Y:S01]  /*03c0*/  IMAD.IADD R6, R5, 0x1, -R6 ;  /* 0x0000000105067824 */ /* 0x000fe200078e0a06 */
[----:B------:R-:W3:Y:S02]  /*03d0*/  LDC R13, c[0x0][0x140] ;  /* 0x00005000ff0d7b82 */ /* 0x000ee40000000800 */
[----:B------:R-:W-:-:S02]  /*03e0*/  LEA.HI R9, R9, R8, RZ, 0x3 ;  /* 0x0000000809097211 */ /* 0x000fc400078f18ff */
[----:B-----5:R-:W-:Y:S02]  /*03f0*/  ISETP.NE.OR P0, PT, R0, RZ, !P0 ;  /* 0x000000ff0000720c */ /* 0x020fe40004705670 */
[--C-:B------:R-:W-:Y:S02]  /*0400*/  SHF.R.S32.HI R0, RZ, 0x3, R9.reuse ;  /* 0x00000003ff007819 */ /* 0x100fe40000011409 */
[----:B0-----:R-:W-:Y:S02]  /*0410*/  I2FP.F32.U32 R10, UR8 ;  /* 0x00000008000a7c45 */ /* 0x001fe40008201000 */
[----:B------:R-:W-:-:S03]  /*0420*/  SHF.R.S32.HI R9, RZ, 0x1f, R9 ;  /* 0x0000001fff097819 */ /* 0x000fc60000011409 */
[----:B------:R-:W-:Y:S01]  /*0430*/  FMUL R10, R10, UR4 ;  /* 0x000000040a0a7c20 */ /* 0x000fe20008400000 */
[----:B------:R-:W-:Y:S01]  /*0440*/  LEA.HI R9, R9, R0, RZ, 0x2 ;  /* 0x0000000009097211 */ /* 0x000fe200078f10ff */
[----:B------:R-:W-:Y:S02]  /*0450*/  ULDC UR4, c[0x0][0x154] ;  /* 0x0000550000047ab9 */ /* 0x000fe40000000800 */
[----:B------:R-:W-:Y:S01]  /*0460*/  VOTEU.ALL UP0, P0 ;  /* 0x00000000003f7886 */ /* 0x000fe20000000000 */
[----:B------:R-:W-:Y:S01]  /*0470*/  LOP3.LUT R9, R9, 0xfffffffc, RZ, 0xc0, !PT ;  /* 0xfffffffc09097812 */ /* 0x000fe200078ec0ff */
[----:B------:R-:W0:Y:S01]  /*0480*/  F2I.U32.TRUNC.NTZ R10, R10 ;  /* 0x0000000a000a7305 */ /* 0x000e22000020f000 */
[----:B------:R-:W-:Y:S02]  /*0490*/  VOTEU.ALL UP1, P0 ;  /* 0x00000000003f7886 */ /* 0x000fe40000020000 */
[----:B------:R-:W5:Y:S01]  /*04a0*/  @!UP0 S2UR UR7, SR_CgaCtaId ;  /* 0x00000000000789c3 */ /* 0x000f620000008800 */
[----:B------:R-:W-:Y:S01]  /*04b0*/  IMAD.IADD R9, R0, 0x1, -R9 ;  /* 0x0000000100097824 */ /* 0x000fe200078e0a09 */
[----:B------:R-:W-:Y:S01]  /*04c0*/  SHF.R.S32.HI R0, RZ, 0x1f, R3 ;  /* 0x0000001fff007819 */ /* 0x000fe20000011403 */
[----:B------:R-:W-:Y:S01]  /*04d0*/  @!UP0 UMOV UR6, 0x400 ;  /* 0x0000040000068882 */ /* 0x000fe20000000000 */
[----:B---3--:R-:W-:Y:S01]  /*04e0*/  ISETP.EQ.U32.AND P2, PT, R13, 0x1, PT ;  /* 0x000000010d00780c */ /* 0x008fe20003f42070 */
[----:B------:R-:W-:Y:S01]  /*04f0*/  IMAD R19, R6, 0x4, R9 ;  /* 0x0000000406137824 */ /* 0x000fe200078e0209 */
[----:B--2---:R-:W-:-:S02]  /*0500*/  I2FP.F32.U32 R12, R4 ;  /* 0x00000004000c7245 */ /* 0x004fc40000201000 */
[----:B------:R-:W2:Y:S01]  /*0510*/  LDC R9, c[0x0][0x148] ;  /* 0x00005200ff097b82 */ /* 0x000ea20000000800 */
[----:B------:R-:W-:Y:S02]  /*0520*/  LEA.HI R0, R0, R3, RZ, 0x2 ;  /* 0x0000000300007211 */ /* 0x000fe400078f10ff */
[----:B------:R-:W-:Y:S01]  /*0530*/  LEA.HI R6, R19, R19, RZ, 0x1 ;  /* 0x0000001313067211 */ /* 0x000fe200078f08ff */
[----:B0-----:R-:W-:Y:S02]  /*0540*/  IMAD.MOV R14, RZ, RZ, -R10 ;  /* 0x000000ffff0e7224 */ /* 0x001fe400078e0a0a */
[----:B------:R-:W-:Y:S01]  /*0550*/  FMUL R12, R12, UR4 ;  /* 0x000000040c0c7c20 */ /* 0x000fe20008400000 */
[----:B------:R-:W-:Y:S01]  /*0560*/  LOP3.LUT R0, R0, 0xfffffffc, RZ, 0xc0, !PT ;  /* 0xfffffffc00007812 */ /* 0x000fe200078ec0ff */
[----:B------:R-:W-:Y:S01]  /*0570*/  UMOV UR4, 0x20 ;  /* 0x0000002000047882 */ /* 0x000fe20000000000 */
[----:B------:R-:W-:Y:S01]  /*0580*/  LOP3.LUT R10, R6, 0xfffffffe, RZ, 0xc0, !PT ;  /* 0xfffffffe060a7812 */ /* 0x000fe200078ec0ff */
[----:B-1----:R-:W-:Y:S01]  /*0590*/  IMAD R6, R11, R14, UR8 ;  /* 0x000000080b067e24 */ /* 0x002fe2000f8e020e */
[----:B------:R-:W-:-:S04]  /*05a0*/  @!UP0 UIADD3 UR4, -UR4, 0x100000, URZ ;  /* 0x0010000004048890 */ /* 0x000fc8000fffe13f */
[----:B------:R-:W-:Y:S02]  /*05b0*/  @!UP0 USHF.L.U32 UR5, UR4, 0xb, URZ ;  /* 0x0000000b04058899 */ /* 0x000fe4000800063f */
[----:B------:R-:W-:Y:S01]  /*05c0*/  @!UP0 USHF.L.U32 UR4, UR4, 0x1, URZ ;  /* 0x0000000104048899 */ /* 0x000fe2000800063f */
[----:B------:R-:W0:Y:S01]  /*05d0*/  F2I.U32.TRUNC.NTZ R12, R12 ;  /* 0x0000000c000c7305 */ /* 0x000e22000020f000 */
[----:B------:R-:W-:Y:S02]  /*05e0*/  IMAD.IADD R3, R3, 0x1, -R0 ;  /* 0x0000000103037824 */ /* 0x000fe400078e0a00 */
[C---:B------:R-:W-:Y:S02]  /*05f0*/  IMAD.IADD R11, R19.reuse, 0x1, -R10 ;  /* 0x00000001130b7824 */ /* 0x040fe400078e0a0a */
[----:B------:R-:W-:Y:S01]  /*0600*/  IMAD.SHL.U32 R10, R19, 0x4, RZ ;  /* 0x00000004130a7824 */ /* 0x000fe200078e00ff */
[----:B-----5:R-:W-:Y:S01]  /*0610*/  @!UP0 ULEA UR6, UR7, UR6, 0x18 ;  /* 0x0000000607068291 */ /* 0x020fe2000f8ec03f */
[----:B------:R-:W-:Y:S01]  /*0620*/  ISETP.NE.AND P1, PT, R3, 0x3, PT ;  /* 0x000000030300780c */ /* 0x000fe20003f25270 */
[----:B------:R-:W-:Y:S01]  /*0630*/  VOTEU.ALL UP0, P0 ;  /* 0x00000000003f7886 */ /* 0x000fe20000000000 */
[----:B------:R-:W-:-:S02]  /*0640*/  ISETP.NE.AND P4, PT, R11, R6, PT ;  /* 0x000000060b00720c */ /* 0x000fc40003f85270 */
[----:B------:R-:W-:Y:S02]  /*0650*/  LOP3.LUT R19, R19, 0xc, R10, 0x78, !PT ;  /* 0x0000000c13137812 */ /* 0x000fe400078e780a */
[----:B------:R-:W-:Y:S01]  /*0660*/  LOP3.LUT P0, RZ, R8, 0x7, RZ, 0xc0, !PT ;  /* 0x0000000708ff7812 */ /* 0x000fe2000780c0ff */
[C---:B------:R-:W-:Y:S01]  /*0670*/  VIADD R8, R2.reuse, 0xffffffff ;  /* 0xffffffff02087836 */ /* 0x040fe20000000000 */
[----:B------:R-:W-:Y:S01]  /*0680*/  ISETP.EQ.OR P1, PT, R3, RZ, !P1 ;  /* 0x000000ff0300720c */ /* 0x000fe20004f22670 */
[----:B0-----:R-:W-:Y:S01]  /*0690*/  IMAD.MOV R23, RZ, RZ, -R12 ;  /* 0x000000ffff177224 */ /* 0x001fe200078e0a0c */
[----:B------:R-:W-:Y:S01]  /*06a0*/  ISETP.LT.U32.AND P0, PT, R19, 0x4, !P0 ;  /* 0x000000041300780c */ /* 0x000fe20004701070 */
[----:B------:R-:W0:Y:S02]  /*06b0*/  FENCE.VIEW.ASYNC.S ;  /* 0x00000000000073c6 */ /* 0x000e240000000000 */
[----:B0-----:R0:W1:Y:S01]  /*06c0*/  @!UP0 SYNCS.EXCH.64 URZ, [UR6+0x40], UR4 ;  /* 0x00004004063f85b2 */ /* 0x0010620008000100 */
[----:B------:R-:W-:Y:S01]  /*06d0*/  ISETP.EQ.AND P1, PT, R2, RZ, P1 ;  /* 0x000000ff0200720c */ /* 0x000fe20000f22270 */
[----:B--2---:R-:W-:Y:S01]  /*06e0*/  IMAD R11, R9, R23, R4 ;  /* 0x00000017090b7224 */ /* 0x004fe200078e0204 */
[----:B------:R-:W-:-:S02]  /*06f0*/  ISETP.GE.U32.AND P6, PT, R8, 0x2, PT ;  /* 0x000000020800780c */ /* 0x000fc40003fc6070 */
[----:B------:R-:W-:Y:S02]  /*0700*/  @P4 LEA.HI R0, R19, R19, RZ, 0x1 ;  /* 0x0000001313004211 */ /* 0x000fe400078f08ff */
[----:B------:R-:W-:Y:S02]  /*0710*/  SEL R18, RZ, 0x1, !P1 ;  /* 0x00000001ff127807 */ /* 0x000fe40004800000 */
[----:B------:R-:W-:Y:S02]  /*0720*/  @P4 SHF.R.S32.HI R0, RZ, 0x1, R0 ;  /* 0x00000001ff004819 */ /* 0x000fe40000011400 */
[----:B------:R-:W-:Y:S02]  /*0730*/  SEL R18, R18, 0x2, P6 ;  /* 0x0000000212127807 */ /* 0x000fe40003000000 */
[----:B------:R-:W-:Y:S02]  /*0740*/  @P4 ISETP.NE.AND P5, PT, R0, R11, PT ;  /* 0x0000000b0000420c */ /* 0x000fe40003fa5270 */
[----:B------:R-:W-:Y:S01]  /*0750*/  SEL R11, RZ, 0x1, !P0 ;  /* 0x00000001ff0b7807 */ /* 0x000fe20004000000 */
[----:B------:R0:W2:Y:S01]  /*0760*/  @!UP1 SYNCS.EXCH.64 URZ, [UR6+0x48], UR4 ;  /* 0x00004804063f95b2 */ /* 0x0000a20008000100 */
[----:B------:R-:W-:Y:S01]  /*0770*/  @P4 SEL R22, RZ, 0x1, P5 ;  /* 0x00000001ff164807 */ /* 0x000fe20002800000 */
[----:B------:R-:W-:Y:S01]  /*0780*/  NOP ;  /* 0x0000000000007918 */ /* 0x000fe20000000000 */
[----:B------:R-:W-:-:S02]  /*0790*/  LOP3.LUT R0, R63, 0x7f, RZ, 0xc0, !PT ;  /* 0x0000007f3f007812 */ /* 0x000fc400078ec0ff */
[----:B------:R-:W-:Y:S01]  /*07a0*/  LOP3.LUT R22, R22, R11, RZ, 0xc0, !PT ;  /* 0x0000000b16167212 */ /* 0x000fe200078ec0ff */
[----:B01----:R-:W-:Y:S06]  /*07b0*/  @!P2 BRA `(.L_x_3) ;  /* 0x000000000008a947 */ /* 0x003fec0003800000 */
[----:B--2-4-:R-:W-:Y:S01]  /*07c0*/  UCGABAR_ARV ;  /* 0x00000000000079c7 */ /* 0x014fe20008000000 */
[----:B------:R-:W-:Y:S05]  /*07d0*/  BRA `(.L_x_4) ;  /* 0x0000000000047947 */ /* 0x000fea0003800000 */
.L_x_3:
[----:B--2-4-:R-:W-:Y:S01]  /*07e0*/  NOP ;  /* 0x0000000000007918 */ /* 0x014fe20000000000 */
.L_x_4:
[----:B------:R-:W0:Y:S01]  /*07f0*/  LDC R2, c[0x0][0x65c] ;  /* 0x00019700ff027b82 */ /* 0x000e220000000800 */
[----:B------:R-:W-:Y:S02]  /*0800*/  IMAD.U32 R10, RZ, RZ, UR8 ;  /* 0x00000008ff0a7e24 */ /* 0x000fe4000f8e00ff */
[----:B------:R-:W-:Y:S01]  /*0810*/  IMAD.MOV.U32 R11, RZ, RZ, RZ ;  /* 0x000000ffff0b7224 */ /* 0x000fe200078e00ff */
[----:B0-----:R-:W-:-:S04]  /*0820*/  ISETP.NE.AND P1, PT, R2, 0x1, PT ;  /* 0x000000010200780c */ /* 0x001fc80003f25270 */
[----:B------:R-:W-:-:S09]  /*0830*/  P2R R5, PR, RZ, 0x2 ;  /* 0x00000002ff057803 */ /* 0x000fd20000000000 */
[----:B------:R-:W0:Y:S01]  /*0840*/  @P1 LDC R17, c[0x0][0x10] ;  /* 0x00000400ff111b82 */ /* 0x000e220000000800 */
[----:B------:R-:W-:Y:S02]  /*0850*/  @P1 IMAD.MOV.U32 R5, RZ, RZ, RZ ;  /* 0x000000ffff051224 */ /* 0x000fe400078e00ff */
[----:B------:R-:W-:-:S05]  /*0860*/  @P1 IMAD.MOV.U32 R15, RZ, RZ, RZ ;  /* 0x000000ffff0f1224 */ /* 0x000fca00078e00ff */
[----:B------:R-:W1:Y:S01]  /*0870*/  @!P1 LDC R13, c[0x0][0xc] ;  /* 0x00000300ff0d9b82 */ /* 0x000e620000000800 */
[----:B------:R-:W-:Y:S01]  /*0880*/  ULDC UR4, c[0x0][0xc] ;  /* 0x0000030000047ab9 */ /* 0x000fe20000000800 */
[----:B------:R-:W-:Y:S01]  /*0890*/  ULDC UR5, c[0x0][0x10] ;  /* 0x0000040000057ab9 */ /* 0x000fe20000000800 */
[----:B------:R-:W-:Y:S01]  /*08a0*/  ULDC UR6, c[0x0][0x14] ;  /* 0x0000050000067ab9 */ /* 0x000fe20000000800 */
[----:B------:R-:W-:-:S04]  /*08b0*/  UIMAD.WIDE.U32 UR4, UR4, UR5, URZ ;  /* 0x00000005040472a5 */ /* 0x000fc8000f8e003f */
[----:B------:R-:W-:Y:S02]  /*08c0*/  UIMAD.WIDE.U32 UR38, UR4, UR6, URZ ;  /* 0x00000006042672a5 */ /* 0x000fe4000f8e003f */
[----:B------:R-:W-:-:S04]  /*08d0*/  UIMAD UR41, UR5, UR6, URZ ;  /* 0x00000006052972a4 */ /* 0x000fc8000f8e023f */
[----:B------:R-:W-:Y:S01]  /*08e0*/  UIADD3 UR41, UR39, UR41, URZ ;  /* 0x0000002927297290 */ /* 0x000fe2000fffe03f */
[----:B0-----:R-:W-:-:S04]  /*08f0*/  @P1 IMAD.WIDE.U32 R16, R17, UR8, R4 ;  /* 0x0000000811101c25 */ /* 0x001fc8000f8e0004 */
[----:B------:R-:W-:Y:S02]  /*0900*/  @P1 IMAD.IADD R17, R17, 0x1, R15 ;  /* 0x0000000111111824 */ /* 0x000fe400078e020f */
[----:B-1----:R-:W-:-:S04]  /*0910*/  @!P1 IMAD.WIDE.U32 R10, R4, R13, R10 ;  /* 0x0000000d040a9225 */ /* 0x002fc800078e000a */
[----:B------:R-:W-:Y:S02]  /*0920*/  @!P1 IMAD.MOV.U32 R16, RZ, RZ, R10 ;  /* 0x000000ffff109224 */ /* 0x000fe400078e000a */
[----:B------:R-:W-:Y:S01]  /*0930*/  @!P1 IMAD.MOV.U32 R17, RZ, RZ, R11 ;  /* 0x000000ffff119224 */ /* 0x000fe200078e000b */
[----:B------:R-:W-:Y:S06]  /*0940*/  @!P2 BRA `(.L_x_5) ;  /* 0x00000000000ca947 */ /* 0x000fec0003800000 */
[----:B------:R-:W-:Y:S01]  /*0950*/  UCGABAR_WAIT ;  /* 0x0000000000007dc7 */ /* 0x000fe20008000000 */
[----:B------:R-:W-:Y:S01]  /*0960*/  CCTL.IVALL ;  /* 0x00000000ff00798f */ /* 0x000fe20002000000 */
[----:B------:R-:W-:Y:S05]  /*0970*/  BRA `(.L_x_6) ;  /* 0x0000000000047947 */ /* 0x000fea0003800000 */
.L_x_5:
[----:B------:R-:W-:Y:S06]  /*0980*/  BAR.SYNC.DEFER_BLOCKING 0x0 ;  /* 0x0000000000007b1d */ /* 0x000fec0000010000 */
.L_x_6:
[----:B------:R-:W-:Y:S05]  /*0990*/  @!P3 BRA `(.L_x_7) ;  /* 0x000000440008b947 */ /* 0x000fea0003800000 */
[----:B------:R-:W-:-:S13]  /*09a0*/  ISETP.GT.U32.AND P0, PT, R8, 0x1, PT ;  /* 0x000000010800780c */ /* 0x000fda0003f04070 */
[----:B------:R-:W-:Y:S05]  /*09b0*/  @P0 EXIT ;  /* 0x000000000000094d */ /* 0x000fea0003800000 */
[----:B------:R-:W-:Y:S01]  /*09c0*/  ULDC.64 UR4, c[0x0][0x650] ;  /* 0x0001940000047ab9 */ /* 0x000fe20000000a00 */
[----:B------:R-:W-:Y:S01]  /*09d0*/  PRMT R3, RZ, 0x7610, R3 ;  /* 0x00007610ff037816 */ /* 0x000fe20000000003 */
[----:B------:R-:W-:Y:S01]  /*09e0*/  IMAD.MOV.U32 R71, RZ, RZ, -0x1 ;  /* 0xffffffffff477424 */ /* 0x000fe200078e00ff */
[----:B------:R-:W-:Y:S01]  /*09f0*/  ISETP.GE.U32.AND P0, PT, R16, UR4, PT ;  /* 0x0000000410007c0c */ /* 0x000fe2000bf06070 */
[----:B------:R-:W-:Y:S02]  /*0a00*/  IMAD.MOV.U32 R70, RZ, RZ, -0x1 ;  /* 0xffffffffff467424 */ /* 0x000fe400078e00ff */
[----:B------:R-:W-:Y:S01]  /*0a10*/  IMAD.MOV.U32 R69, RZ, RZ, -0x1 ;  /* 0xffffffffff457424 */ /* 0x000fe200078e00ff */
[----:B------:R-:W-:-:S13]  /*0a20*/  ISETP.GE.U32.AND.EX P0, PT, R17, UR5, PT, P0 ;  /* 0x0000000511007c0c */ /* 0x000fda000bf06100 */
[----:B------:R-:W-:Y:S05]  /*0a30*/  @P0 BRA `(.L_x_8) ;  /* 0x0000000400280947 */ /* 0x000fea0003800000 */
[----:B------:R-:W0:Y:S01]  /*0a40*/  LDC.64 R24, c[0x0][0x628] ;  /* 0x00018a00ff187b82 */ /* 0x000e220000000a00 */
[----:B------:R-:W-:Y:S02]  /*0a50*/  IMAD.MOV.U32 R10, RZ, RZ, R16 ;  /* 0x000000ffff0a7224 */ /* 0x000fe400078e0010 */
[----:B------:R-:W-:-:S05]  /*0a60*/  IMAD.MOV.U32 R11, RZ, RZ, R17 ;  /* 0x000000ffff0b7224 */ /* 0x000fca00078e0011 */
[----:B------:R-:W1:Y:S08]  /*0a70*/  LDC R8, c[0x0][0x630] ;  /* 0x00018c00ff087b82 */ /* 0x000e700000000800 */
[----:B------:R-:W2:Y:S01]  /*0a80*/  LDC.64 R26, c[0x0][0x620] ;  /* 0x00018800ff1a7b82 */ /* 0x000ea20000000a00 */
[----:B0-----:R-:W-:-:S04]  /*0a90*/  ISETP.NE.U32.AND P0, PT, R24, RZ, PT ;  /* 0x000000ff1800720c */ /* 0x001fc80003f05070 */
[----:B------:R-:W-:-:S13]  /*0aa0*/  ISETP.NE.AND.EX P0, PT, R25, RZ, PT, P0 ;  /* 0x000000ff1900720c */ /* 0x000fda0003f05300 */
[----:B-12---:R-:W-:Y:S05]  /*0ab0*/  @!P0 BRA `(.L_x_9) ;  /* 0x0000000000288947 */ /* 0x006fea0003800000 */
[----:B------:R-:W0:Y:S02]  /*0ac0*/  LDC R3, c[0x0][0x634] ;  /* 0x00018d00ff037b82 */ /* 0x000e240000000800 */
[----:B0-----:R-:W-:-:S05]  /*0ad0*/  IADD3 R3, P0, R16, R3, RZ ;  /* 0x0000000310037210 */ /* 0x001fca0007f1e0ff */
[----:B------:R-:W-:-:S04]  /*0ae0*/  IMAD.X R21, RZ, RZ, R17, P0 ;  /* 0x000000ffff157224 */ /* 0x000fc800000e0611 */
[----:B------:R-:W-:-:S04]  /*0af0*/  IMAD.WIDE.U32 R10, R21, R24, RZ ;  /* 0x00000018150a7225 */ /* 0x000fc800078e00ff */
[----:B------:R-:W-:-:S04]  /*0b00*/  IMAD.WIDE.U32 R12, P0, R3, R25, R10 ;  /* 0x00000019030c7225 */ /* 0x000fc8000780000a */
[----:B------:R-:W-:-:S04]  /*0b10*/  IMAD.WIDE.U32 R10, R3, R24, RZ ;  /* 0x00000018030a7225 */ /* 0x000fc800078e00ff */
[----:B------:R-:W-:Y:S01]  /*0b20*/  IMAD.X R15, RZ, RZ, RZ, P0 ;  /* 0x000000ffff0f7224 */ /* 0x000fe200000e06ff */
[----:B------:R-:W-:Y:S01]  /*0b30*/  IADD3 RZ, P0, R11, R12, RZ ;  /* 0x0000000c0bff7210 */ /* 0x000fe20007f1e0ff */
[----:B------:R-:W-:-:S04]  /*0b40*/  IMAD.MOV.U32 R14, RZ, RZ, R13 ;  /* 0x000000ffff0e7224 */ /* 0x000fc800078e000d */
[----:B------:R-:W-:-:S08]  /*0b50*/  IMAD.WIDE.U32.X R10, R21, R25, R14, P0 ;  /* 0x00000019150a7225 */ /* 0x000fd000000e040e */
.L_x_9:
[----:B------:R-:W0:Y:S01]  /*0b60*/  LDC.64 R30, c[0x0][0x640] ;  /* 0x00019000ff1e7b82 */ /* 0x000e220000000a00 */
[-CC-:B------:R-:W-:Y:S01]  /*0b70*/  SHF.R.U64 R69, R10, R8.reuse, R11.reuse ;  /* 0x000000080a457219 */ /* 0x180fe2000000120b */
[----:B------:R-:W-:Y:S01]  /*0b80*/  IMAD R29, R9, R23, R4 ;  /* 0x00000017091d7224 */ /* 0x000fe200078e0204 */
[----:B------:R-:W-:Y:S01]  /*0b90*/  SHF.R.U32.HI R3, RZ, R8, R11 ;  /* 0x00000008ff037219 */ /* 0x000fe2000001160b */
[----:B------:R-:W-:Y:S01]  /*0ba0*/  IMAD.MOV.U32 R23, RZ, RZ, 0x1 ;  /* 0x00000001ff177424 */ /* 0x000fe200078e00ff */
[----:B------:R-:W-:-:S03]  /*0bb0*/  IADD3 R5, P0, RZ, -R69, RZ ;  /* 0x80000045ff057210 */ /* 0x000fc60007f1e0ff */
[----:B------:R-:W1:Y:S02]  /*0bc0*/  LDC R12, c[0x0][0x618] ;  /* 0x00018600ff0c7b82 */ /* 0x000e640000000800 */
[----:B------:R-:W-:Y:S02]  /*0bd0*/  IMAD.X R3, RZ, RZ, ~R3, P0 ;  /* 0x000000ffff037224 */ /* 0x000fe400000e0e03 */
[----:B------:R-:W-:-:S04]  /*0be0*/  IMAD.WIDE.U32 R10, R5, R26, R16 ;  /* 0x0000001a050a7225 */ /* 0x000fc800078e0010 */
[----:B------:R-:W2:Y:S01]  /*0bf0*/  LDC R20, c[0x0][0x608] ;  /* 0x00018200ff147b82 */ /* 0x000ea20000000800 */
[----:B------:R-:W-:Y:S02]  /*0c00*/  IMAD R8, R3, R26, RZ ;  /* 0x0000001a03087224 */ /* 0x000fe400078e02ff */
[----:B------:R-:W-:Y:S02]  /*0c10*/  IMAD.MOV.U32 R3, RZ, RZ, -0x1 ;  /* 0xffffffffff037424 */ /* 0x000fe400078e00ff */
[----:B------:R-:W-:-:S03]  /*0c20*/  IMAD R5, R5, R27, R8 ;  /* 0x0000001b05057224 */ /* 0x000fc600078e0208 */
[----:B------:R-:W3:Y:S01]  /*0c30*/  LDC R28, c[0x0][0x658] ;  /* 0x00019600ff1c7b82 */ /* 0x000ee20000000800 */
[----:B------:R-:W-:Y:S01]  /*0c40*/  IMAD.IADD R5, R11, 0x1, R5 ;  /* 0x000000010b057824 */ /* 0x000fe200078e0205 */
[----:B0-----:R-:W-:-:S04]  /*0c50*/  ISETP.NE.U32.AND P0, PT, R30, RZ, PT ;  /* 0x000000ff1e00720c */ /* 0x001fc80003f05070 */
[----:B------:R-:W-:Y:S02]  /*0c60*/  ISETP.NE.AND.EX P0, PT, R31, RZ, PT, P0 ;  /* 0x000000ff1f00720c */ /* 0x000fe40003f05300 */
[----:B------:R-:W0:Y:S01]  /*0c70*/  LDC R24, c[0x0][0x600] ;  /* 0x00018000ff187b82 */ /* 0x000e220000000800 */
[-CC-:B-1----:R-:W-:Y:S02]  /*0c80*/  SHF.R.U64 R14, R10, R12.reuse, R5.reuse ;  /* 0x0000000c0a0e7219 */ /* 0x182fe40000001205 */
[----:B------:R-:W-:-:S05]  /*0c90*/  SHF.R.U32.HI R5, RZ, R12, R5 ;  /* 0x0000000cff057219 */ /* 0x000fca0000011605 */
[----:B------:R-:W1:Y:S01]  /*0ca0*/  LDC R15, c[0x0][0x648] ;  /* 0x00019200ff0f7b82 */ /* 0x000e620000000800 */
[-CC-:B--2---:R-:W-:Y:S02]  /*0cb0*/  SHF.R.U64 R27, R14, R20.reuse, R5.reuse ;  /* 0x000000140e1b7219 */ /* 0x184fe40000001205 */
[----:B------:R-:W-:-:S05]  /*0cc0*/  SHF.R.U32.HI R5, RZ, R20, R5 ;  /* 0x00000014ff057219 */ /* 0x000fca0000011605 */
[----:B------:R-:W2:Y:S01]  /*0cd0*/  LDC R21, c[0x0][0x638] ;  /* 0x00018e00ff157b82 */ /* 0x000ea20000000800 */
[-CC-:B---3--:R-:W-:Y:S02]  /*0ce0*/  SHF.R.U64 R20, R27, R28.reuse, R5.reuse ;  /* 0x0000001c1b147219 */ /* 0x188fe40000001205 */
[-C--:B------:R-:W-:Y:S02]  /*0cf0*/  SHF.L.U32 R3, R3, R28.reuse, RZ ;  /* 0x0000001c03037219 */ /* 0x080fe400000006ff */
[----:B------:R-:W-:Y:S01]  /*0d00*/  SHF.R.U32.HI R5, RZ, R28, R5 ;  /* 0x0000001cff057219 */ /* 0x000fe20000011605 */
[----:B------:R-:W-:Y:S01]  /*0d10*/  IMAD.MOV.U32 R4, RZ, RZ, R20 ;  /* 0x000000ffff047224 */ /* 0x000fe200078e0014 */
[----:B------:R-:W-:Y:S01]  /*0d20*/  LOP3.LUT R12, RZ, R3, RZ, 0x33, !PT ;  /* 0x00000003ff0c7212 */ /* 0x000fe200078e33ff */
[----:B------:R-:W3:Y:S01]  /*0d30*/  LDC R25, c[0x0][0x610] ;  /* 0x00018400ff197b82 */ /* 0x000ee20000000800 */
[----:B------:R-:W-:Y:S05]  /*0d40*/  @!P0 BRA `(.L_x_10) ;  /* 0x0000000000288947 */ /* 0x000fea0003800000 */
[----:B------:R-:W4:Y:S02]  /*0d50*/  LDC R3, c[0x0][0x64c] ;  /* 0x00019300ff037b82 */ /* 0x000f240000000800 */
[----:B----4-:R-:W-:-:S05]  /*0d60*/  IADD3 R3, P0, R20, R3, RZ ;  /* 0x0000000314037210 */ /* 0x010fca0007f1e0ff */
        /* <DEDUP_REMOVED lines=8> */
.L_x_10:
[----:B-1----:R-:W-:Y:S01]  /*0df0*/  SHF.R.U64 R4, R4, R15, R5 ;  /* 0x0000000f04047219 */ /* 0x002fe20000001205 */
[----:B0-----:R-:W-:Y:S01]  /*0e00*/  VIADD R5, R24, 0xffffffff ;  /* 0xffffffff18057836 */ /* 0x001fe20000000000 */
[----:B------:R-:W-:Y:S02]  /*0e10*/  SHF.L.U32 R3, R23, R28, RZ ;  /* 0x0000001c17037219 */ /* 0x000fe400000006ff */
[----:B------:R-:W-:Y:S01]  /*0e20*/  LOP3.LUT R12, R27, R12, RZ, 0xc0, !PT ;  /* 0x0000000c1b0c7212 */ /* 0x000fe200078ec0ff */
[----:B------:R-:W-:Y:S01]  /*0e30*/  IMAD.MOV R8, RZ, RZ, -R4 ;  /* 0x000000ffff087224 */ /* 0x000fe200078e0a04 */
[----:B------:R-:W-:Y:S02]  /*0e40*/  SEL R6, R6, R29, !P1 ;  /* 0x0000001d06067207 */ /* 0x000fe40004800000 */
[----:B------:R-:W-:Y:S01]  /*0e50*/  LOP3.LUT R5, R14, R5, RZ, 0xc0, !PT ;  /* 0x000000050e057212 */ /* 0x000fe200078ec0ff */
[----:B------:R-:W-:Y:S02]  /*0e60*/  IMAD R9, R3, R4, R12 ;  /* 0x0000000403097224 */ /* 0x000fe400078e020c */
[----:B--2---:R-:W-:-:S02]  /*0e70*/  IMAD R3, R8, R21, R20 ;  /* 0x0000001508037224 */ /* 0x004fc400078e0214 */
[----:B---3--:R-:W-:Y:S02]  /*0e80*/  IMAD R6, R9, R25, R6 ;  /* 0x0000001909067224 */ /* 0x008fe400078e0206 */
[----:B------:R-:W-:Y:S02]  /*0e90*/  IMAD R71, R3, R24, R5 ;  /* 0x0000001803477224 */ /* 0x000fe400078e0205 */
[----:B------:R-:W-:-:S03]  /*0ea0*/  IMAD.MOV.U32 R4, RZ, RZ, 0x1 ;  /* 0x00000001ff047424 */ /* 0x000fc600078e00ff */
[----:B------:R-:W-:Y:S02]  /*0eb0*/  SEL R70, R71, R6, !P1 ;  /* 0x0000000647467207 */ /* 0x000fe40004800000 */
[----:B------:R-:W-:Y:S02]  /*0ec0*/  PRMT R3, R4, 0x7610, R3 ;  /* 0x0000761004037816 */ /* 0x000fe40000000003 */
[----:B------:R-:W-:-:S07]  /*0ed0*/  SEL R71, R6, R71, !P1 ;  /* 0x0000004706477207 */ /* 0x000fce0004800000 */
.L_x_8:
[----:B------:R-:W-:-:S08]  /*0ee0*/  NOP ;  /* 0x0000000000007918 */ /* 0x000fd00000000000 */
[----:B------:R-:W0:Y:S02]  /*0ef0*/  USETMAXREG.TRY_ALLOC.CTAPOOL UP0, 0xe8 ;  /* 0x000000e8000079c8 */ /* 0x000e240008000600 */
[----:B0-----:R-:W-:-:S13]  /*0f00*/  PLOP3.LUT P0, PT, PT, PT, UP0, 0x80, 0x0 ;  /* 0x000000000000781c */ /* 0x001fda0003f0f008 */
[----:B------:R-:W-:Y:S05]  /*0f10*/  @!P0 BRA `(.L_x_8) ;  /* 0xfffffffc00f08947 */ /* 0x000fea000383ffff */
[----:B------:R-:W-:Y:S01]  /*0f20*/  ULDC.64 UR4, c[0x0][0x598] ;  /* 0x0001660000047ab9 */ /* 0x000fe20000000a00 */
[----:B------:R-:W-:Y:S01]  /*0f30*/  ULDC.64 UR36, c[0x0][0x208] ;  /* 0x0000820000247ab9 */ /* 0x000fe20000000a00 */
[----:B------:R-:W-:-:S04]  /*0f40*/  ISETP.NE.U32.AND P0, PT, RZ, UR4, PT ;  /* 0x00000004ff007c0c */ /* 0x000fc8000bf05070 */
[----:B------:R-:W-:-:S13]  /*0f50*/  ISETP.NE.AND.EX P0, PT, RZ, UR5, PT, P0 ;  /* 0x00000005ff007c0c */ /* 0x000fda000bf05300 */
[----:B------:R-:W-:Y:S05]  /*0f60*/  @!P0 BRA `(.L_x_11) ;  /* 0x00000000001c8947 */ /* 0x000fea0003800000 */
[----:B------:R-:W0:Y:S02]  /*0f70*/  LDC.64 R4, c[0x0][0x598] ;  /* 0x00016600ff047b82 */ /* 0x000e240000000a00 */
[----:B0-----:R-:W2:Y:S02]  /*0f80*/  LDG.E.64 R4, desc[UR36][R4.64] ;  /* 0x0000002404047981 */ /* 0x001ea4000c1e1b00 */
[----:B--2---:R-:W-:-:S04]  /*0f90*/  ISETP.NE.U32.AND P0, PT, R4, RZ, PT ;  /* 0x000000ff0400720c */ /* 0x004fc80003f05070 */
[----:B------:R-:W-:-:S13]  /*0fa0*/  ISETP.NE.AND.EX P0, PT, R5, RZ, PT, P0 ;  /* 0x000000ff0500720c */ /* 0x000fda0003f05300 */
[----:B------:R-:W-:Y:S05]  /*0fb0*/  @!P0 BRA `(.L_x_11) ;  /* 0x0000000000088947 */ /* 0x000fea0003800000 */
[----:B------:R0:W5:Y:S01]  /*0fc0*/  LD.E R23, desc[UR36][R4.64] ;  /* 0x0000002404177980 */ /* 0x000162000c101900 */
[----:B------:R-:W-:Y:S05]  /*0fd0*/  BRA `(.L_x_12) ;  /* 0x0000000000247947 */ /* 0x000fea0003800000 */
.L_x_11:
[----:B------:R-:W-:Y:S02]  /*0fe0*/  ULDC.64 UR4, c[0x0][0x588] ;  /* 0x0001620000047ab9 */ /* 0x000fe40000000a00 */
[----:B------:R-:W-:-:S04]  /*0ff0*/  ISETP.NE.U32.AND P0, PT, RZ, UR4, PT ;  /* 0x00000004ff007c0c */ /* 0x000fc8000bf05070 */
[----:B------:R-:W-:-:S13]  /*1000*/  ISETP.NE.AND.EX P0, PT, RZ, UR5, PT, P0 ;  /* 0x00000005ff007c0c */ /* 0x000fda000bf05300 */
[----:B------:R-:W-:Y:S05]  /*1010*/  @!P0 BRA `(.L_x_13) ;  /* 0x00000000000c8947 */ /* 0x000fea0003800000 */
[----:B------:R-:W0:Y:S02]  /*1020*/  LDC.64 R4, c[0x0][0x588] ;  /* 0x00016200ff047b82 */ /* 0x000e240000000a00 */
[----:B0-----:R1:W5:Y:S01]  /*1030*/  LDG.E R23, desc[UR36][R4.64] ;  /* 0x0000002404177981 */ /* 0x001362000c1e1900 */
[----:B------:R-:W-:Y:S05]  /*1040*/  BRA `(.L_x_12) ;  /* 0x0000000000087947 */ /* 0x000fea0003800000 */
.L_x_13:
[----:B------:R-:W-:Y:S02]  /*1050*/  ULDC UR4, c[0x0][0x580] ;  /* 0x0001600000047ab9 */ /* 0x000fe40000000800 */
[----:B------:R-:W-:-:S07]  /*1060*/  IMAD.U32 R23, RZ, RZ, UR4 ;  /* 0x00000004ff177e24 */ /* 0x000fce000f8e00ff */
.L_x_12:
[----:B------:R-:W-:Y:S02]  /*1070*/  ULDC.64 UR4, c[0x0][0x5a0] ;  /* 0x0001680000047ab9 */ /* 0x000fe40000000a00 */
[----:B------:R-:W-:-:S04]  /*1080*/  ISETP.NE.U32.AND P0, PT, RZ, UR4, PT ;  /* 0x00000004ff007c0c */ /* 0x000fc8000bf05070 */
[----:B------:R-:W-:-:S13]  /*1090*/  ISETP.NE.AND.EX P0, PT, RZ, UR5, PT, P0 ;  /* 0x00000005ff007c0c */ /* 0x000fda000bf05300 */
[----:B------:R-:W-:Y:S05]  /*10a0*/  @!P0 BRA `(.L_x_14) ;  /* 0x00000000001c8947 */ /* 0x000fea0003800000 */
[----:B01----:R-:W0:Y:S02]  /*10b0*/  LDC.64 R4, c[0x0][0x5a0] ;  /* 0x00016800ff047b82 */ /* 0x003e240000000a00 */
[----:B0-----:R-:W2:Y:S02]  /*10c0*/  LDG.E.64 R4, desc[UR36][R4.64] ;  /* 0x0000002404047981 */ /* 0x001ea4000c1e1b00 */
[----:B--2---:R-:W-:-:S04]  /*10d0*/  ISETP.NE.U32.AND P0, PT, R4, RZ, PT ;  /* 0x000000ff0400720c */ /* 0x004fc80003f05070 */
[----:B------:R-:W-:-:S13]  /*10e0*/  ISETP.NE.AND.EX P0, PT, R5, RZ, PT, P0 ;  /* 0x000000ff0500720c */ /* 0x000fda0003f05300 */
[----:B------:R-:W-:Y:S05]  /*10f0*/  @!P0 BRA `(.L_x_14) ;  /* 0x0000000000088947 */ /* 0x000fea0003800000 */
[----:B------:R0:W5:Y:S01]  /*1100*/  LD.E R58, desc[UR36][R4.64] ;  /* 0x00000024043a7980 */ /* 0x000162000c101900 */
[----:B------:R-:W-:Y:S05]  /*1110*/  BRA `(.L_x_15) ;  /* 0x0000000000247947 */ /* 0x000fea0003800000 */
.L_x_14:
[----:B------:R-:W-:Y:S02]  /*1120*/  ULDC.64 UR4, c[0x0][0x590] ;  /* 0x0001640000047ab9 */ /* 0x000fe40000000a00 */
[----:B------:R-:W-:-:S04]  /*1130*/  ISETP.NE.U32.AND P0, PT, RZ, UR4, PT ;  /* 0x00000004ff007c0c */ /* 0x000fc8000bf05070 */
[----:B------:R-:W-:-:S13]  /*1140*/  ISETP.NE.AND.EX P0, PT, RZ, UR5, PT, P0 ;  /* 0x00000005ff007c0c */ /* 0x000fda000bf05300 */
[----:B------:R-:W-:Y:S05]  /*1150*/  @!P0 BRA `(.L_x_16) ;  /* 0x00000000000c8947 */ /* 0x000fea0003800000 */
[----:B------:R-:W2:Y:S02]  /*1160*/  LDC.64 R58, c[0x0][0x590] ;  /* 0x00016400ff3a7b82 */ /* 0x000ea40000000a00 */
[----:B--2---:R2:W5:Y:S01]  /*1170*/  LDG.E R58, desc[UR36][R58.64] ;  /* 0x000000243a3a7981 */ /* 0x004562000c1e1900 */
[----:B------:R-:W-:Y:S05]  /*1180*/  BRA `(.L_x_15) ;  /* 0x0000000000087947 */ /* 0x000fea0003800000 */
.L_x_16:
[----:B------:R-:W-:Y:S02]  /*1190*/  ULDC UR4, c[0x0][0x584] ;  /* 0x0001610000047ab9 */ /* 0x000fe40000000800 */
[----:B------:R-:W-:-:S07]  /*11a0*/  IMAD.U32 R58, RZ, RZ, UR4 ;  /* 0x00000004ff3a7e24 */ /* 0x000fce000f8e00ff */
.L_x_15:
[----:B------:R-:W-:-:S13]  /*11b0*/  LOP3.LUT P0, RZ, R3, 0xff, RZ, 0xc0, !PT ;  /* 0x000000ff03ff7812 */ /* 0x000fda000780c0ff */
[----:B------:R-:W-:Y:S05]  /*11c0*/  @!P0 EXIT ;  /* 0x000000000000894d */ /* 0x000fea0003800000 */
[----:B------:R-:W3:Y:S01]  /*11d0*/  LDC R61, c[0x0][0x658] ;  /* 0x00019600ff3d7b82 */ /* 0x000ee20000000800 */
[----:B------:R-:W-:Y:S01]  /*11e0*/  LOP3.LUT R7, R7, 0x1, RZ, 0xc0, !PT ;  /* 0x0000000107077812 */ /* 0x000fe200078ec0ff */
[----:B------:R-:W-:Y:S01]  /*11f0*/  ULDC.64 UR6, c[0x0][0x288] ;  /* 0x0000a20000067ab9 */ /* 0x000fe20000000a00 */
[----:B------:R-:W-:Y:S01]  /*1200*/  SHF.R.U32.HI R3, RZ, 0x2, R63 ;  /* 0x00000002ff037819 */ /* 0x000fe2000001163f */
[----:B------:R-:W-:Y:S01]  /*1210*/  UIADD3 UR4, UR7, 0x7f, URZ ;  /* 0x0000007f07047890 */ /* 0x000fe2000fffe03f */
[----:B------:R-:W-:Y:S01]  /*1220*/  SHF.R.U32.HI R0, RZ, 0x1, R0 ;  /* 0x00000001ff007819 */ /* 0x000fe20000011600 */
[----:B------:R-:W-:Y:S01]  /*1230*/  IMAD.SHL.U32 R56, R7, 0x40, RZ ;  /* 0x0000004007387824 */ /* 0x000fe200078e00ff */
[----:B------:R-:W-:Y:S01]  /*1240*/  LOP3.LUT R3, R3, 0x7, RZ, 0xc0, !PT ;  /* 0x0000000703037812 */ /* 0x000fe200078ec0ff */
[----:B------:R-:W4:Y:S01]  /*1250*/  LDC.64 R8, c[0x0][0x5c8] ;  /* 0x00017200ff087b82 */ /* 0x000f220000000a00 */
[----:B------:R-:W-:Y:S01]  /*1260*/  USHF.R.S32.HI UR5, URZ, 0x1f, UR4 ;  /* 0x0000001f3f057899 */ /* 0x000fe20008011404 */
[----:B------:R-:W-:Y:S01]  /*1270*/  LOP3.LUT R0, R0, 0x30, RZ, 0xc0, !PT ;  /* 0x0000003000007812 */ /* 0x000fe200078ec0ff */
[----:B------:R-:W-:Y:S01]  /*1280*/  IMAD.MOV.U32 R6, RZ, RZ, 0x1 ;  /* 0x00000001ff067424 */ /* 0x000fe200078e00ff */
[--C-:B------:R-:W-:Y:S01]  /*1290*/  LOP3.LUT R56, R56, 0x40, R3.reuse, 0xe2, !PT ;  /* 0x0000004038387812 */ /* 0x100fe200078ee203 */
[----:B------:R-:W-:Y:S01]  /*12a0*/  ULEA.HI UR5, UR5, UR4, URZ, 0x7 ;  /* 0x0000000405057291 */ /* 0x000fe2000f8f383f */
[-C--:B01----:R-:W-:Y:S01]  /*12b0*/  IADD3 R4, RZ, -R0.reuse, -R3 ;  /* 0x80000000ff047210 */ /* 0x083fe20007ffe803 */
[----:B------:R-:W-:Y:S01]  /*12c0*/  IMAD.U32 R5, RZ, RZ, UR6 ;  /* 0x00000006ff057e24 */ /* 0x000fe2000f8e00ff */
[----:B------:R-:W0:Y:S01]  /*12d0*/  LDC R65, c[0x0][0x600] ;  /* 0x00018000ff417b82 */ /* 0x000e220000000800 */
[----:B------:R-:W-:Y:S01]  /*12e0*/  LOP3.LUT R56, R56, R0, RZ, 0xfc, !PT ;  /* 0x0000000038387212 */ /* 0x000fe200078efcff */
[----:B------:R-:W-:Y:S01]  /*12f0*/  IMAD.MOV.U32 R0, RZ, RZ, -0x1 ;  /* 0xffffffffff007424 */ /* 0x000fe200078e00ff */
[----:B------:R-:W-:Y:S01]  /*1300*/  USHF.R.S32.HI UR43, URZ, 0x7, UR5 ;  /* 0x000000073f2b7899 */ /* 0x000fe20008011405 */
[----:B------:R-:W-:Y:S01]  /*1310*/  LOP3.LUT R62, R63, 0x3, RZ, 0xc0, !PT ;  /* 0x000000033f3e7812 */ /* 0x000fe200078ec0ff */
[----:B------:R-:W-:Y:S01]  /*1320*/  IMAD R4, R7, -0x40, R4 ;  /* 0xffffffc007047824 */ /* 0x000fe200078e0204 */
[C---:B------:R-:W-:Y:S01]  /*1330*/  LOP3.LUT R64, R63.reuse, 0x80, RZ, 0xc0, !PT ;  /* 0x000000803f407812 */ /* 0x040fe200078ec0ff */
[----:B------:R-:W-:Y:S01]  /*1340*/  UISETP.LT.AND UP0, UPT, UR43, 0x1, UPT ;  /* 0x000000012b00788c */ /* 0x000fe2000bf01270 */
[-C--:B---3--:R-:W-:Y:S01]  /*1350*/  SHF.L.U32 R0, R0, R61.reuse, RZ ;  /* 0x0000003d00007219 */ /* 0x088fe200000006ff */
[----:B------:R-:W-:Y:S01]  /*1360*/  ULDC UR4, c[0x0][0x284] ;  /* 0x0000a10000047ab9 */ /* 0x000fe20000000800 */
[----:B------:R-:W-:Y:S01]  /*1370*/  IMAD R62, R62, -0x2, R5 ;  /* 0xfffffffe3e3e7824 */ /* 0x000fe200078e0205 */
[----:B------:R-:W-:Y:S01]  /*1380*/  USEL UR44, UR43, 0x1, UP0 ;  /* 0x000000012b2c7887 */ /* 0x000fe20008000000 */
[----:B------:R-:W-:Y:S01]  /*1390*/  SHF.L.U32 R61, R6, R61, RZ ;  /* 0x0000003d063d7219 */ /* 0x000fe200000006ff */
[----:B------:R-:W-:Y:S01]  /*13a0*/  IMAD.SHL.U32 R63, R63, 0x2, RZ ;  /* 0x000000023f3f7824 */ /* 0x000fe200078e00ff */
[----:B------:R-:W-:Y:S01]  /*13b0*/  LOP3.LUT R68, R18, 0x1, RZ, 0xfc, !PT ;  /* 0x0000000112447812 */ /* 0x000fe200078efcff */
[----:B------:R-:W-:Y:S01]  /*13c0*/  VIADD R67, R4, UR4 ;  /* 0x0000000404437c36 */ /* 0x000fe20008000000 */
[C---:B----4-:R-:W-:Y:S01]  /*13d0*/  SHF.L.U64.HI R60, R8.reuse, 0x3, R9 ;  /* 0x00000003083c7819 */ /* 0x050fe20000010209 */
[----:B--2---:R-:W-:Y:S01]  /*13e0*/  IMAD.SHL.U32 R59, R8, 0x8, RZ ;  /* 0x00000008083b7824 */ /* 0x004fe200078e00ff */
[----:B------:R-:W-:Y:S01]  /*13f0*/  SHF.R.U32.HI R64, RZ, 0x7, R64 ;  /* 0x00000007ff407819 */ /* 0x000fe20000011640 */
[----:B------:R-:W-:Y:S01]  /*1400*/  IMAD.MOV.U32 R57, RZ, RZ, RZ ;  /* 0x000000ffff397224 */ /* 0x000fe200078e00ff */
[----:B------:R-:W-:Y:S01]  /*1410*/  LOP3.LUT R66, RZ, R0, RZ, 0x33, !PT ;  /* 0x00000000ff427212 */ /* 0x000fe200078e33ff */
[----:B------:R-:W-:Y:S01]  /*1420*/  UIADD3 UR44, UR43, -UR44, URZ ;  /* 0x8000002c2b2c7290 */ /* 0x000fe2000fffe03f */
[----:B------:R-:W-:Y:S01]  /*1430*/  UMOV UR40, URZ ;  /* 0x0000003f00287c82 */ /* 0x000fe20008000000 */
[----:B0-----:R-:W-:Y:S01]  /*1440*/  VIADD R65, R65, 0xffffffff ;  /* 0xffffffff41417836 */ /* 0x001fe20000000000 */
[----:B------:R-:W-:-:S09]  /*1450*/  UMOV UR42, URZ ;  /* 0x0000003f002a7c82 */ /* 0x000fd20008000000 */
.L_x_98:
[----:B0-----:R-:W0:Y:S01]  /*1460*/  SHFL.IDX PT, R0, R64, RZ, 0x1f ;  /* 0x00001fff40007589 */ /* 0x001e2200000e0000 */
[----:B-1----:R-:W1:Y:S01]  /*1470*/  S2UR UR7, SR_CgaCtaId ;  /* 0x00000000000779c3 */ /* 0x002e620000008800 */
[----:B------:R-:W-:Y:S01]  /*1480*/  UMOV UR6, 0x400 ;  /* 0x0000040000067882 */ /* 0x000fe20000000000 */
[----:B0-----:R-:W-:Y:S01]  /*1490*/  R2UR UR4, R0 ;  /* 0x00000000000472ca */ /* 0x001fe200000e0000 */
[----:B-1----:R-:W-:-:S12]  /*14a0*/  ULEA UR6, UR7, UR6, 0x18 ;  /* 0x0000000607067291 */ /* 0x002fd8000f8ec03f */
[----:B------:R-:W-:-:S04]  /*14b0*/  ULEA.HI UR5, UR4, UR4, URZ, 0x1 ;  /* 0x0000000404057291 */ /* 0x000fc8000f8f083f */
[----:B------:R-:W-:-:S04]  /*14c0*/  ULOP3.LUT UR5, UR5, 0x7fffe, URZ, 0xc0, !UPT ;  /* 0x0007fffe05057892 */ /* 0x000fc8000f8ec03f */
[----:B------:R-:W-:-:S03]  /*14d0*/  UIADD3 UR5, UR4, -UR5, URZ ;  /* 0x8000000504057290 */ /* 0x000fc6000fffe03f */
[----:B------:R-:W-:Y:S01]  /*14e0*/  ULDC UR4, c[0x0][0x28c] ;  /* 0x0000a30000047ab9 */ /* 0x000fe20000000800 */
[----:B------:R-:W-:Y:S01]  /*14f0*/  ULEA UR5, UR5, UR6, 0xd ;  /* 0x0000000605057291 */ /* 0x000fe2000f8e683f */
[----:B------:R-:W-:-:S03]  /*1500*/  ISETP.LT.AND P0, PT, RZ, UR4, PT ;  /* 0x00000004ff007c0c */ /* 0x000fc6000bf01270 */
[----:B------:R-:W-:-:S04]  /*1510*/  UIADD3 UR5, UR5, 0x100, URZ ;  /* 0x0000010005057890 */ /* 0x000fc8000fffe03f */
[----:B------:R-:W-:-:S04]  /*1520*/  USHF.R.U32.HI UR5, URZ, 0x4, UR5 ;  /* 0x000000043f057899 */ /* 0x000fc80008011605 */
[----:B------:R-:W-:-:S04]  /*1530*/  ULOP3.LUT UR5, UR5, 0x3fff, URZ, 0xc0, !UPT ;  /* 0x00003fff05057892 */ /* 0x000fc8000f8ec03f */
[----:B------:R-:W-:Y:S01]  /*1540*/  ULOP3.LUT UR45, UR5, 0x10000, URZ, 0xfc, !UPT ;  /* 0x00010000052d7892 */ /* 0x000fe2000f8efc3f */
[----:B--2345:R-:W-:Y:S11]  /*1550*/  @P0 BRA `(.L_x_17) ;  /* 0x0000000000400947 */ /* 0x03cff60003800000 */
[----:B------:R-:W-:Y:S01]  /*1560*/  MOV R0, 0x0 ;  /* 0x0000000000007802 */ /* 0x000fe20000000f00 */
[----:B------:R-:W-:Y:S01]  /*1570*/  ULDC.64 UR4, c[0x4][0x68] ;  /* 0x01001a0000047ab9 */ /* 0x000fe20000000a00 */
[----:B------:R-:W-:Y:S01]  /*1580*/  ULDC.64 UR6, c[0x4][0x8] ;  /* 0x0100020000067ab9 */ /* 0x000fe20000000a00 */
[----:B------:R-:W-:Y:S01]  /*1590*/  IMAD.U32 R4, RZ, RZ, UR4 ;  /* 0x00000004ff047e24 */ /* 0x000fe2000f8e00ff */
[----:B------:R0:W1:Y:S01]  /*15a0*/  LDC.64 R14, c[0x4][R0] ;  /* 0x01000000000e7b82 */ /* 0x0000620000000a00 */
[----:B------:R-:W-:Y:S01]  /*15b0*/  IMAD.U32 R5, RZ, RZ, UR5 ;  /* 0x00000005ff057e24 */ /* 0x000fe2000f8e00ff */
[----:B------:R-:W-:Y:S01]  /*15c0*/  ULDC.64 UR4, c[0x4][0x70] ;  /* 0x01001c0000047ab9 */ /* 0x000fe20000000a00 */
[----:B------:R-:W-:Y:S02]  /*15d0*/  IMAD.U32 R10, RZ, RZ, UR6 ;  /* 0x00000006ff0a7e24 */ /* 0x000fe4000f8e00ff */
[----:B------:R-:W-:Y:S02]  /*15e0*/  IMAD.U32 R6, RZ, RZ, UR4 ;  /* 0x00000004ff067e24 */ /* 0x000fe4000f8e00ff */
[----:B------:R-:W-:-:S02]  /*15f0*/  IMAD.U32 R7, RZ, RZ, UR5 ;  /* 0x00000005ff077e24 */ /* 0x000fc4000f8e00ff */
[----:B------:R-:W-:Y:S02]  /*1600*/  IMAD.U32 R11, RZ, RZ, UR7 ;  /* 0x00000007ff0b7e24 */ /* 0x000fe4000f8e00ff */
[----:B------:R-:W-:Y:S02]  /*1610*/  IMAD.MOV.U32 R8, RZ, RZ, 0x1e1 ;  /* 0x000001e1ff087424 */ /* 0x000fe400078e00ff */
[----:B------:R-:W-:Y:S02]  /*1620*/  IMAD.MOV.U32 R12, RZ, RZ, 0x1 ;  /* 0x00000001ff0c7424 */ /* 0x000fe400078e00ff */
[----:B0-----:R-:W-:-:S07]  /*1630*/  IMAD.MOV.U32 R13, RZ, RZ, RZ ;  /* 0x000000ffff0d7224 */ /* 0x001fce00078e00ff */
[----:B------:R-:W-:-:S07]  /*1640*/  LEPC R20, `(.L_x_17) ;  /* 0x000000001014794e */ /* 0x000fce0000000000 */
[----:B-1---5:R-:W-:Y:S05]  /*1650*/  CALL.ABS.NOINC R14 ;  /* 0x000000000e007343 */ /* 0x022fea0003c00000 */
.L_x_17:
[----:B------:R-:W-:-:S13]  /*1660*/  ISETP.NE.AND P0, PT, R68, 0x3, PT ;  /* 0x000000034400780c */ /* 0x000fda0003f05270 */
[----:B------:R-:W-:Y:S05]  /*1670*/  @!P0 BRA `(.L_x_18) ;  /* 0x0000000000048947 */ /* 0x000fea0003800000 */
[----:B------:R-:W-:Y:S01]  /*1680*/  BPT.TRAP 0x1 ;  /* 0x000000040000795c */ /* 0x000fe20000300000 */
.L_x_18:
[----:B------:R-:W0:Y:S01]  /*1690*/  S2UR UR5, SR_CgaCtaId ;  /* 0x00000000000579c3 */ /* 0x000e220000008800 */
[----:B------:R-:W-:Y:S01]  /*16a0*/  UMOV UR4, 0x400 ;  /* 0x0000040000047882 */ /* 0x000fe20000000000 */
[----:B------:R-:W-:Y:S02]  /*16b0*/  IMAD.U32 R0, RZ, RZ, UR40 ;  /* 0x00000028ff007e24 */ /* 0x000fe4000f8e00ff */
[----:B------:R-:W-:-:S03]  /*16c0*/  IMAD.U32 R3, RZ, RZ, UR42 ;  /* 0x0000002aff037e24 */ /* 0x000fc6000f8e00ff */
[----:B------:R-:W-:Y:S01]  /*16d0*/  SHF.L.U32 R0, R0, 0x1f, RZ ;  /* 0x0000001f00007819 */ /* 0x000fe200000006ff */
[----:B0-----:R-:W-:-:S06]  /*16e0*/  ULEA UR4, UR5, UR4, 0x18 ;  /* 0x0000000405047291 */ /* 0x001fcc000f8ec03f */
[----:B------:R-:W-:-:S04]  /*16f0*/  IMAD.U32 R6, RZ, RZ, UR4 ;  /* 0x00000004ff067e24 */ /* 0x000fc8000f8e00ff */
[----:B------:R-:W-:-:S04]  /*1700*/  IMAD R3, R3, 0x8, R6 ;  /* 0x0000000803037824 */ /* 0x000fc800078e0206 */
[----:B------:R0:W1:Y:S01]  /*1710*/  SYNCS.PHASECHK.TRANS64.TRYWAIT P1, [R3+URZ], R0 ;  /* 0x00000000030075a7 */ /* 0x000062000802017f */
[----:B------:R-:W-:Y:S05]  /*1720*/  @!P0 BRA `(.L_x_19) ;  /* 0x0000000000048947 */ /* 0x000fea0003800000 */
[----:B------:R-:W-:Y:S01]  /*1730*/  BPT.TRAP 0x1 ;  /* 0x000000040000795c */ /* 0x000fe20000300000 */
.L_x_19:
[----:B------:R-:W-:-:S05]  /*1740*/  IMAD.U32 R4, RZ, RZ, UR44 ;  /* 0x0000002cff047e24 */ /* 0x000fca000f8e00ff */
[----:B------:R-:W-:Y:S01]  /*1750*/  ISETP.GE.AND P2, PT, R4, 0x1, PT ;  /* 0x000000010400780c */ /* 0x000fe20003f46270 */
[----:B-1----:R-:W-:-:S12]  /*1760*/  @P1 BRA `(.L_x_20) ;  /* 0x0000000000081947 */ /* 0x002fd80003800000 */
[----:B------:R-:W1:Y:S02]  /*1770*/  SYNCS.PHASECHK.TRANS64.TRYWAIT P1, [R3+URZ], R0 ;  /* 0x00000000030075a7 */ /* 0x000e64000802017f */
[----:B-1----:R-:W-:Y:S05]  /*1780*/  @!P1 BRA `(.L_x_21) ;  /* 0x0000004c00249947 */ /* 0x002fea0003800000 */
.L_x_20:
[----:B------:R-:W-:Y:S05]  /*1790*/  WARPSYNC.ALL ;  /* 0x0000000000007948 */ /* 0x000fea0003800000 */
[----:B------:R-:W-:Y:S01]  /*17a0*/  R2UR UR4, R6 ;  /* 0x00000000060472ca */ /* 0x000fe200000e0000 */
[----:B------:R-:W-:Y:S01]  /*17b0*/  ULEA UR5, UR42, UR45, 0xb ;  /* 0x0000002d2a057291 */ /* 0x000fe2000f8e583f */
[----:B------:R-:W-:Y:S01]  /*17c0*/  WARPGROUP.ARRIVE ;  /* 0x00000000000079c5 */ /* 0x000fe20000000000 */
[----:B------:R-:W-:Y:S01]  /*17d0*/  UMOV UR9, 0x40000040 ;  /* 0x4000004000097882 */ /* 0x000fe20000000000 */
[----:B------:R-:W-:-:S04]  /*17e0*/  UMOV UR11, 0x40000040 ;  /* 0x40000040000b7882 */ /* 0x000fc80000000000 */
[----:B------:R-:W-:-:S05]  /*17f0*/  UMOV UR8, UR5 ;  /* 0x0000000500087c82 */ /* 0x000fca0008000000 */
[----:B------:R-:W-:-:S04]  /*1800*/  UIADD3 UR4, UR4, 0x18100, URZ ;  /* 0x0001810004047890 */ /* 0x000fc8000fffe03f */
[----:B------:R-:W-:-:S04]  /*1810*/  USHF.R.U32.HI UR4, URZ, 0x4, UR4 ;  /* 0x000000043f047899 */ /* 0x000fc80008011604 */
[----:B------:R-:W-:-:S04]  /*1820*/  ULOP3.LUT UR4, UR4, 0x3fff, URZ, 0xc0, !UPT ;  /* 0x00003fff04047892 */ /* 0x000fc8000f8ec03f */
[----:B------:R-:W-:-:S04]  /*1830*/  ULOP3.LUT UR4, UR4, 0x10000, URZ, 0xfc, !UPT ;  /* 0x0001000004047892 */ /* 0x000fc8000f8efc3f */
[----:B------:R-:W-:-:S07]  /*1840*/  ULEA UR6, UR42, UR4, 0xa ;  /* 0x000000042a067291 */ /* 0x000fce000f8e503f */
[----:B------:R-:W-:Y:S02]  /*1850*/  UMOV UR10, UR6 ;  /* 0x00000006000a7c82 */ /* 0x000fe40008000000 */
[----:B------:R-:W-:Y:S01]  /*1860*/  HGMMA.64x64x16.F32.BF16 R24, gdesc[UR8], RZ, !UPT, gsb0 ;  /* 0x00e00000081879f0 */ /* 0x000fe2000c0018ff */
[----:B------:R-:W-:Y:S02]  /*1870*/  UIADD3 UR8, UR5, 0x2, URZ ;  /* 0x0000000205087890 */ /* 0x000fe4000fffe03f */
[----:B------:R-:W-:Y:S01]  /*1880*/  UIADD3 UR10, UR6, 0x2, URZ ;  /* 0x00000002060a7890 */ /* 0x000fe2000fffe03f */
[----:B------:R-:W-:Y:S01]  /*1890*/  UMOV UR9, 0x40000040 ;  /* 0x4000004000097882 */ /* 0x000fe20000000000 */
[----:B------:R-:W-:Y:S01]  /*18a0*/  UMOV UR11, 0x40000040 ;  /* 0x40000040000b7882 */ /* 0x000fe20000000000 */
[----:B------:R-:W-:Y:S02]  /*18b0*/  WARPGROUP.DEPBAR.LE gsb0, 0x0 ;  /* 0x00008000000079c5 */ /* 0x000fe40000010000 */
[----:B------:R-:W-:-:S06]  /*18c0*/  WARPGROUP.ARRIVE ;  /* 0x00000000000079c5 */ /* 0x000fcc0000000000 */
[----:B------:R-:W-:Y:S01]  /*18d0*/  HGMMA.64x64x16.F32.BF16 R24, gdesc[UR8], R24, gsb0 ;  /* 0x00e00000081879f0 */ /* 0x000fe20008001818 */
        /* <DEDUP_REMOVED lines=41> */
[----:B------:R-:W-:Y:S03]  /*1b70*/  HGMMA.64x64x16.F32.BF16 R24, gdesc[UR8], R24, gsb0 ;  /* 0x00e00000081879f0 */ /* 0x000fe60008001818 */
[----:B------:R-:W-:Y:S02]  /*1b80*/  WARPGROUP.DEPBAR.LE gsb0, 0x0 ;  /* 0x00008000000079c5 */ /* 0x000fe40000010000 */
[----:B------:R-:W-:Y:S05]  /*1b90*/  @!P2 BRA `(.L_x_22) ;  /* 0x000000040098a947 */ /* 0x000fea0003800000 */
[----:B------:R-:W-:Y:S01]  /*1ba0*/  UIADD3 UR5, UR42, 0x1, URZ ;  /* 0x000000012a057890 */ /* 0x000fe2000fffe03f */
[----:B01----:R-:W-:Y:S02]  /*1bb0*/  IMAD.U32 R0, RZ, RZ, UR44 ;  /* 0x0000002cff007e24 */ /* 0x003fe4000f8e00ff */
[----:B------:R-:W-:Y:S01]  /*1bc0*/  IMAD.U32 R3, RZ, RZ, UR42 ;  /* 0x0000002aff037e24 */ /* 0x000fe2000f8e00ff */
[----:B------:R-:W-:-:S04]  /*1bd0*/  UISETP.NE.AND UP0, UPT, UR5, 0x3, UPT ;  /* 0x000000030500788c */ /* 0x000fc8000bf05270 */
[----:B------:R-:W-:Y:S02]  /*1be0*/  USEL UR6, URZ, 0x1, UP0 ;  /* 0x000000013f067887 */ /* 0x000fe40008000000 */
[----:B------:R-:W-:Y:S02]  /*1bf0*/  USEL UR5, UR5, URZ, UP0 ;  /* 0x0000003f05057287 */ /* 0x000fe40008000000 */
[----:B------:R-:W-:-:S06]  /*1c00*/  ULOP3.LUT UR6, UR40, UR6, URZ, 0x3c, !UPT ;  /* 0x0000000628067292 */ /* 0x000fcc000f8e3c3f */
[----:B------:R-:W-:-:S07]  /*1c10*/  IMAD.U32 R7, RZ, RZ, UR6 ;  /* 0x00000006ff077e24 */ /* 0x000fce000f8e00ff */
.L_x_29:
[----:B------:R-:W-:Y:S05]  /*1c20*/  @!P0 BRA `(.L_x_23) ;  /* 0x0000000000048947 */ /* 0x000fea0003800000 */
[----:B------:R-:W-:Y:S01]  /*1c30*/  BPT.TRAP 0x1 ;  /* 0x000000040000795c */ /* 0x000fe20000300000 */
.L_x_23:
[----:B------:R-:W0:Y:S01]  /*1c40*/  S2UR UR7, SR_CgaCtaId ;  /* 0x00000000000779c3 */ /* 0x000e220000008800 */
[----:B------:R-:W-:Y:S01]  /*1c50*/  UMOV UR6, 0x400 ;  /* 0x0000040000067882 */ /* 0x000fe20000000000 */
[----:B------:R-:W-:Y:S01]  /*1c60*/  IMAD.U32 R5, RZ, RZ, UR5 ;  /* 0x00000005ff057e24 */ /* 0x000fe2000f8e00ff */
[----:B------:R-:W-:Y:S01]  /*1c70*/  SHF.L.U32 R4, R7, 0x1f, RZ ;  /* 0x0000001f07047819 */ /* 0x000fe200000006ff */
[----:B0-----:R-:W-:-:S06]  /*1c80*/  ULEA UR6, UR7, UR6, 0x18 ;  /* 0x0000000607067291 */ /* 0x001fcc000f8ec03f */
[----:B------:R-:W-:-:S04]  /*1c90*/  IMAD.U32 R6, RZ, RZ, UR6 ;  /* 0x00000006ff067e24 */ /* 0x000fc8000f8e00ff */
[----:B------:R-:W-:-:S04]  /*1ca0*/  IMAD R5, R5, 0x8, R6 ;  /* 0x0000000805057824 */ /* 0x000fc800078e0206 */
[----:B------:R0:W1:Y:S01]  /*1cb0*/  SYNCS.PHASECHK.TRANS64.TRYWAIT P1, [R5+URZ], R4 ;  /* 0x00000004050075a7 */ /* 0x000062000802017f */
[----:B------:R-:W-:Y:S05]  /*1cc0*/  @!P0 BRA `(.L_x_24) ;  /* 0x0000000000048947 */ /* 0x000fea0003800000 */
[----:B------:R-:W-:Y:S01]  /*1cd0*/  BPT.TRAP 0x1 ;  /* 0x000000040000795c */ /* 0x000fe20000300000 */
.L_x_24:
[----:B-1----:R-:W-:Y:S05]  /*1ce0*/  @P1 BRA `(.L_x_25) ;  /* 0x0000000000081947 */ /* 0x002fea0003800000 */
[----:B------:R-:W1:Y:S02]  /*1cf0*/  SYNCS.PHASECHK.TRANS64.TRYWAIT P1, [R5+URZ], R4 ;  /* 0x00000004050075a7 */ /* 0x000e64000802017f */
[----:B-1----:R-:W-:Y:S05]  /*1d00*/  @!P1 BRA `(.L_x_26) ;  /* 0x0000004400d89947 */ /* 0x002fea0003800000 */
.L_x_25:
[----:B------:R-:W-:Y:S01]  /*1d10*/  ULEA UR6, UR5, UR45, 0xb ;  /* 0x0000002d05067291 */ /* 0x000fe2000f8e583f */
[----:B------:R-:W-:Y:S01]  /*1d20*/  WARPGROUP.ARRIVE ;  /* 0x00000000000079c5 */ /* 0x000fe20000000000 */
[----:B------:R-:W-:Y:S01]  /*1d30*/  ULEA UR7, UR5, UR4, 0xa ;  /* 0x0000000405077291 */ /* 0x000fe2000f8e503f */
[----:B------:R-:W-:Y:S01]  /*1d40*/  UMOV UR9, 0x40000040 ;  /* 0x4000004000097882 */ /* 0x000fe20000000000 */
[----:B------:R-:W-:-:S03]  /*1d50*/  UMOV UR11, 0x40000040 ;  /* 0x40000040000b7882 */ /* 0x000fc60000000000 */
[----:B------:R-:W-:Y:S02]  /*1d60*/  UMOV UR8, UR6 ;  /* 0x0000000600087c82 */ /* 0x000fe40008000000 */
[----:B------:R-:W-:Y:S02]  /*1d70*/  UMOV UR10, UR7 ;  /* 0x00000007000a7c82 */ /* 0x000fe40008000000 */
[----:B------:R-:W-:Y:S01]  /*1d80*/  HGMMA.64x64x16.F32.BF16 R24, gdesc[UR8], R24, gsb0 ;  /* 0x00e00000081879f0 */ /* 0x000fe20008001818 */
[----:B------:R-:W-:Y:S02]  /*1d90*/  UIADD3 UR8, UR6, 0x2, URZ ;  /* 0x0000000206087890 */ /* 0x000fe4000fffe03f */
[----:B------:R-:W-:Y:S01]  /*1da0*/  UIADD3 UR10, UR7, 0x2, URZ ;  /* 0x00000002070a7890 */ /* 0x000fe2000fffe03f */
[----:B------:R-:W-:Y:S01]  /*1db0*/  UMOV UR9, 0x40000040 ;  /* 0x4000004000097882 */ /* 0x000fe20000000000 */
[----:B------:R-:W-:Y:S01]  /*1dc0*/  UMOV UR11, 0x40000040 ;  /* 0x40000040000b7882 */ /* 0x000fe20000000000 */
[----:B------:R-:W-:-:S02]  /*1dd0*/  WARPGROUP.DEPBAR.LE gsb0, 0x0 ;  /* 0x00008000000079c5 */ /* 0x000fc40000010000 */
        /* <DEDUP_REMOVED lines=46> */
[----:B------:R-:W-:Y:S01]  /*20c0*/  BPT.TRAP 0x1 ;  /* 0x000000040000795c */ /* 0x000fe20000300000 */
.L_x_27:
[----:B------:R-:W-:-:S13]  /*20d0*/  ISETP.NE.AND P1, PT, R22, RZ, PT ;  /* 0x000000ff1600720c */ /* 0x000fda0003f25270 */
[----:B01----:R-:W-:-:S04]  /*20e0*/  @P1 IMAD R4, R3, 0x8, R6 ;  /* 0x0000000803041824 */ /* 0x003fc800078e0206 */
[----:B------:R-:W-:-:S05]  /*20f0*/  @P1 VIADD R4, R4, 0x18 ;  /* 0x0000001804041836 */ /* 0x000fca0000000000 */
[----:B------:R-:W-:-:S04]  /*2100*/  @P1 PRMT R4, R19, 0x654, R4 ;  /* 0x0000065413041816 */ /* 0x000fc80000000004 */
[----:B------:R0:W-:Y:S01]  /*2110*/  @P1 SYNCS.ARRIVE.TRANS64.RED.A1T0 RZ, [R4+URZ], RZ ;  /* 0x000000ff04ff19a7 */ /* 0x0001e2000810043f */
[----:B------:R-:W-:-:S13]  /*2120*/  ISETP.GT.U32.AND P1, PT, R18, 0x1, PT ;  /* 0x000000011200780c */ /* 0x000fda0003f24070 */
[----:B0-----:R-:W-:Y:S05]  /*2130*/  @P1 BRA `(.L_x_28) ;  /* 0x0000000000041947 */ /* 0x001fea0003800000 */
[----:B------:R-:W-:Y:S01]  /*2140*/  BPT.TRAP 0x1 ;  /* 0x000000040000795c */ /* 0x000fe20000300000 */
.L_x_28:
[----:B------:R-:W-:Y:S01]  /*2150*/  UIADD3 UR5, UR5, 0x1, URZ ;  /* 0x0000000105057890 */ /* 0x000fe2000fffe03f */
[C---:B------:R-:W-:Y:S01]  /*2160*/  ISETP.GT.AND P2, PT, R0.reuse, 0x1, PT ;  /* 0x000000010000780c */ /* 0x040fe20003f44270 */
[----:B------:R-:W-:Y:S02]  /*2170*/  VIADD R3, R3, 0x1 ;  /* 0x0000000103037836 */ /* 0x000fe40000000000 */
[----:B------:R-:W-:Y:S01]  /*2180*/  UISETP.NE.AND UP0, UPT, UR5, 0x3, UPT ;  /* 0x000000030500788c */ /* 0x000fe2000bf05270 */
[----:B------:R-:W-:Y:S02]  /*2190*/  VIADD R0, R0, 0xffffffff ;  /* 0xffffffff00007836 */ /* 0x000fe40000000000 */
[C---:B------:R-:W-:Y:S01]  /*21a0*/  ISETP.NE.AND P1, PT, R3.reuse, 0x3, PT ;  /* 0x000000030300780c */ /* 0x040fe20003f25270 */
[----:B------:R-:W-:Y:S02]  /*21b0*/  USEL UR6, URZ, 0x1, UP0 ;  /* 0x000000013f067887 */ /* 0x000fe40008000000 */
[----:B------:R-:W-:Y:S01]  /*21c0*/  USEL UR5, UR5, URZ, UP0 ;  /* 0x0000003f05057287 */ /* 0x000fe20008000000 */
[----:B------:R-:W-:-:S03]  /*21d0*/  SEL R3, R3, RZ, P1 ;  /* 0x000000ff03037207 */ /* 0x000fc60000800000 */
[----:B------:R-:W-:Y:S01]  /*21e0*/  LOP3.LUT R7, R7, UR6, RZ, 0x3c, !PT ;  /* 0x0000000607077c12 */ /* 0x000fe2000f8e3cff */
[----:B------:R-:W-:Y:S07]  /*21f0*/  @P2 BRA `(.L_x_29) ;  /* 0xfffffff800882947 */ /* 0x000fee000383ffff */
.L_x_22:
[----:B01----:R-:W0:Y:S02]  /*2200*/  LDC R0, c[0x0][0x28c] ;  /* 0x0000a300ff007b82 */ /* 0x003e240000000800 */
[----:B0-----:R-:W-:-:S13]  /*2210*/  ISETP.GE.AND P1, PT, R0, 0x1, PT ;  /* 0x000000010000780c */ /* 0x001fda0003f26270 */
[----:B------:R-:W-:Y:S05]  /*2220*/  @!P1 BRA `(.L_x_30) ;  /* 0x0000000000449947 */ /* 0x000fea0003800000 */
[----:B------:R-:W-:Y:S05]  /*2230*/  @!P0 BRA `(.L_x_31) ;  /* 0x0000000000048947 */ /* 0x000fea0003800000 */
[----:B------:R-:W-:Y:S01]  /*2240*/  BPT.TRAP 0x1 ;  /* 0x000000040000795c */ /* 0x000fe20000300000 */
.L_x_31:
[----:B------:R-:W-:-:S13]  /*2250*/  ISETP.NE.AND P0, PT, R22, RZ, PT ;  /* 0x000000ff1600720c */ /* 0x000fda0003f05270 */
[----:B------:R-:W-:-:S05]  /*2260*/  VOTEU.ANY UP0, P0 ;  /* 0x00000000003f7886 */ /* 0x000fca0000000100 */
[----:B------:R-:W-:-:S06]  /*2270*/  @UP0 UIADD3 UR4, UR44, UR42, URZ ;  /* 0x0000002a2c040290 */ /* 0x000fcc000fffe03f */
[----:B------:R-:W-:Y:S02]  /*2280*/  IMAD.U32 R4, RZ, RZ, UR4 ;  /* 0x00000004ff047e24 */ /* 0x000fe4000f8e00ff */
[----:B------:R-:W-:Y:S02]  /*2290*/  IMAD.U32 R3, RZ, RZ, UR4 ;  /* 0x00000004ff037e24 */ /* 0x000fe4000f8e00ff */
[----:B------:R-:W-:-:S05]  /*22a0*/  @P0 IMAD.WIDE.U32 R4, R4, -0x55555555, RZ ;  /* 0xaaaaaaab04040825 */ /* 0x000fca00078e00ff */
[----:B------:R-:W-:-:S05]  /*22b0*/  @P0 SHF.R.U32.HI R0, RZ, 0x1, R5 ;  /* 0x00000001ff000819 */ /* 0x000fca0000011605 */
[----:B------:R-:W-:-:S04]  /*22c0*/  @P0 IMAD R0, R0, -0x3, R3 ;  /* 0xfffffffd00000824 */ /* 0x000fc800078e0203 */
[----:B------:R-:W-:-:S04]  /*22d0*/  @P0 IMAD R0, R0, 0x8, R6 ;  /* 0x0000000800000824 */ /* 0x000fc800078e0206 */
[----:B------:R-:W-:-:S05]  /*22e0*/  @P0 VIADD R0, R0, 0x18 ;  /* 0x0000001800000836 */ /* 0x000fca0000000000 */
[----:B------:R-:W-:-:S04]  /*22f0*/  @P0 PRMT R0, R19, 0x654, R0 ;  /* 0x0000065413000816 */ /* 0x000fc80000000000 */
[----:B------:R0:W-:Y:S01]  /*2300*/  @P0 SYNCS.ARRIVE.TRANS64.RED.A1T0 RZ, [R0+URZ], RZ ;  /* 0x000000ff00ff09a7 */ /* 0x0001e2000810043f */
[----:B------:R-:W-:-:S13]  /*2310*/  ISETP.GT.U32.AND P0, PT, R18, 0x1, PT ;  /* 0x000000011200780c */ /* 0x000fda0003f04070 */
[----:B0-----:R-:W-:Y:S05]  /*2320*/  @P0 BRA `(.L_x_30) ;  /* 0x0000000000040947 */ /* 0x001fea0003800000 */
[----:B------:R-:W-:Y:S01]  /*2330*/  BPT.TRAP 0x1 ;  /* 0x000000040000795c */ /* 0x000fe20000300000 */
.L_x_30:
[----:B------:R-:W-:Y:S01]  /*2340*/  IMAD.SHL.U32 R3, R70, 0x40, RZ ;  /* 0x0000004046037824 */ /* 0x000fe200078e00ff */
[----:B------:R-:W-:Y:S01]  /*2350*/  UIADD3 UR42, UR43, UR42, URZ ;  /* 0x0000002a2b2a7290 */ /* 0x000fe2000fffe03f */
[----:B------:R-:W-:Y:S01]  /*2360*/  SHF.R.S32.HI R9, RZ, 0x1f, R69 ;  /* 0x0000001fff097819 */ /* 0x000fe20000011445 */
[----:B------:R-:W-:Y:S01]  /*2370*/  UISETP.GE.U32.AND UP1, UPT, UR43, 0x3, UPT ;  /* 0x000000032b00788c */ /* 0x000fe2000bf26070 */
[----:B------:R-:W-:Y:S01]  /*2380*/  IMAD.SHL.U32 R6, R71, 0x80, RZ ;  /* 0x0000008047067824 */ /* 0x000fe200078e00ff */
[----:B------:R-:W-:Y:S01]  /*2390*/  ULDC UR7, c[0x0][0x288] ;  /* 0x0000a20000077ab9 */ /* 0x000fe20000000800 */
[C---:B------:R-:W-:Y:S01]  /*23a0*/  LOP3.LUT R10, R3.reuse, 0x6, R63, 0xf8, !PT ;  /* 0x00000006030a7812 */ /* 0x040fe200078ef83f */
[----:B------:R-:W-:Y:S01]  /*23b0*/  UISETP.GT.U32.AND UP0, UPT, UR42, 0x2, UPT ;  /* 0x000000022a00788c */ /* 0x000fe2000bf04070 */
[----:B------:R-:W-:Y:S01]  /*23c0*/  ISETP.GE.AND P0, PT, R3, UR7, PT ;  /* 0x0000000703007c0c */ /* 0x000fe2000bf06270 */
[----:B------:R-:W-:Y:S01]  /*23d0*/  ULDC.64 UR4, c[0x0][0x5d0] ;  /* 0x0001740000047ab9 */ /* 0x000fe20000000a00 */
[--C-:B------:R-:W-:Y:S01]  /*23e0*/  SHF.R.S32.HI R11, RZ, 0x1f, R10.reuse ;  /* 0x0000001fff0b7819 */ /* 0x100fe2000001140a */
[----:B------:R-:W-:Y:S01]  /*23f0*/  ULDC UR10, c[0x0][0x284] ;  /* 0x0000a100000a7ab9 */ /* 0x000fe20000000800 */
[----:B------:R-:W-:Y:S01]  /*2400*/  IMAD R0, R9, UR4, RZ ;  /* 0x0000000409007c24 */ /* 0x000fe2000f8e02ff */
[----:B------:R-:W-:Y:S01]  /*2410*/  UISETP.LT.U32.AND UP0, UPT, UR43, 0x3, UP0 ;  /* 0x000000032b00788c */ /* 0x000fe20008701070 */
[----:B------:R-:W-:Y:S01]  /*2420*/  ISETP.GE.OR P0, PT, R6, UR10, P0 ;  /* 0x0000000a06007c0c */ /* 0x000fe20008706670 */
[----:B------:R-:W-:Y:S01]  /*2430*/  IMAD.WIDE.U32 R4, R69, UR4, R10 ;  /* 0x0000000445047c25 */ /* 0x000fe2000f8e000a */
[----:B------:R-:W-:Y:S01]  /*2440*/  ULDC.64 UR8, c[0x0][0x5c8] ;  /* 0x0001720000087ab9 */ /* 0x000fe20000000a00 */
[----:B------:R-:W-:-:S02]  /*2450*/  USEL UR6, URZ, 0x1, !UP0 ;  /* 0x000000013f067887 */ /* 0x000fc4000c000000 */
[----:B------:R-:W-:Y:S01]  /*2460*/  IMAD R7, R69, UR5, R0 ;  /* 0x0000000545077c24 */ /* 0x000fe2000f8e0200 */
[----:B------:R-:W-:Y:S01]  /*2470*/  @UP1 UIMAD.WIDE.U32 UR4, UR42, -0x55555555, URZ ;  /* 0xaaaaaaab2a0418a5 */ /* 0x000fe2000f8e003f */
[----:B------:R-:W-:Y:S01]  /*2480*/  IMAD.WIDE R70, R71, 0x80, R56 ;  /* 0x0000008047467825 */ /* 0x000fe200078e0238 */
[----:B------:R-:W-:Y:S02]  /*2490*/  ULOP3.LUT UR40, UR40, UR6, URZ, 0x3c, !UPT ;  /* 0x0000000628287292 */ /* 0x000fe4000f8e3c3f */
[----:B------:R-:W-:Y:S01]  /*24a0*/  @UP1 USHF.R.U32.HI UR4, URZ, 0x1, UR5 ;  /* 0x000000013f041899 */ /* 0x000fe20008011605 */
[----:B------:R-:W-:Y:S02]  /*24b0*/  IMAD.IADD R5, R5, 0x1, R7 ;  /* 0x0000000105057824 */ /* 0x000fe400078e0207 */
[----:B------:R-:W-:Y:S01]  /*24c0*/  IMAD R7, R71, UR8, RZ ;  /* 0x0000000847077c24 */ /* 0x000fe2000f8e02ff */
[----:B------:R-:W-:Y:S01]  /*24d0*/  @UP1 ULOP3.LUT UR40, UR40, 0x1, UR4, 0x78, !UPT ;  /* 0x0000000128281892 */ /* 0x000fe2000f8e7804 */
[----:B------:R-:W-:-:S04]  /*24e0*/  IMAD.WIDE.U32 R72, R70, UR8, R4 ;  /* 0x0000000846487c25 */ /* 0x000fc8000f8e0004 */
[----:B------:R-:W-:Y:S02]  /*24f0*/  IMAD R7, R70, UR9, R7 ;  /* 0x0000000946077c24 */ /* 0x000fe4000f8e0207 */
[----:B------:R-:W-:Y:S01]  /*2500*/  IMAD.MOV.U32 R0, RZ, RZ, -0x1 ;  /* 0xffffffffff007424 */ /* 0x000fe200078e00ff */
[----:B------:R-:W-:Y:S06]  /*2510*/  @P0 BRA `(.L_x_32) ;  /* 0x00000020009c0947 */ /* 0x000fec0003800000 */
[----:B-----5:R-:W-:Y:S01]  /*2520*/  FSETP.NEU.AND P0, PT, R58, RZ, PT ;  /* 0x000000ff3a00720b */ /* 0x020fe20003f0d000 */
[----:B------:R-:W-:Y:S01]  /*2530*/  IMAD.IADD R4, R62, 0x1, -R3 ;  /* 0x000000013e047824 */ /* 0x000fe200078e0a03 */
[----:B------:R-:W-:Y:S01]  /*2540*/  BSSY B0, `(.L_x_32) ;  /* 0x0000224000007945 */ /* 0x000fe20003800000 */
[----:B------:R-:W-:Y:S02]  /*2550*/  IMAD.IADD R3, R67, 0x1, -R6 ;  /* 0x0000000143037824 */ /* 0x000fe400078e0a06 */
[----:B------:R-:W-:Y:S01]  /*2560*/  IMAD.IADD R83, R73, 0x1, R7 ;  /* 0x0000000149537824 */ /* 0x000fe200078e0207 */
[----:B------:R-:W-:-:S04]  /*2570*/  ISETP.GT.AND P2, PT, R4, RZ, PT ;  /* 0x000000ff0400720c */ /* 0x000fc80003f44270 */
[----:B------:R-:W-:-:S03]  /*2580*/  ISETP.GT.AND P1, PT, R3, RZ, P2 ;  /* 0x000000ff0300720c */ /* 0x000fc60001724270 */
[----:B------:R-:W-:Y:S10]  /*2590*/  @!P0 BRA `(.L_x_33) ;  /* 0x0000001400e88947 */ /* 0x000ff40003800000 */
[----:B------:R-:W0:Y:S01]  /*25a0*/  LDC.64 R76, c[0x0][0x5b8] ;  /* 0x00016e00ff4c7b82 */ /* 0x000e220000000a00 */
[----:B------:R-:W-:-:S07]  /*25b0*/  ULDC.64 UR4, c[0x0][0x5c0] ;  /* 0x0001700000047ab9 */ /* 0x000fce0000000a00 */
[----:B------:R-:W1:Y:S08]  /*25c0*/  LDC.64 R78, c[0x0][0x5b0] ;  /* 0x00016c00ff4e7b82 */ /* 0x000e700000000a00 */
[----:B------:R-:W2:Y:S01]  /*25d0*/  LDC.64 R80, c[0x0][0x5a8] ;  /* 0x00016a00ff507b82 */ /* 0x000ea20000000a00 */
[-C--:B0-----:R-:W-:Y:S02]  /*25e0*/  IMAD R6, R9, R76.reuse, RZ ;  /* 0x0000004c09067224 */ /* 0x081fe400078e02ff */
[----:B------:R-:W-:-:S04]  /*25f0*/  IMAD.WIDE.U32 R74, R69, R76, R10 ;  /* 0x0000004c454a7225 */ /* 0x000fc800078e000a */
[----:B------:R-:W-:Y:S02]  /*2600*/  IMAD R73, R69, R77, R6 ;  /* 0x0000004d45497224 */ /* 0x000fe400078e0206 */
[-C--:B-1----:R-:W-:Y:S02]  /*2610*/  IMAD R5, R71, R78.reuse, RZ ;  /* 0x0000004e47057224 */ /* 0x082fe400078e02ff */
[----:B------:R-:W-:Y:S02]  /*2620*/  IMAD.IADD R13, R75, 0x1, R73 ;  /* 0x000000014b0d7824 */ /* 0x000fe400078e0249 */
[----:B------:R-:W-:Y:S02]  /*2630*/  IMAD.MOV.U32 R12, RZ, RZ, R74 ;  /* 0x000000ffff0c7224 */ /* 0x000fe400078e004a */
[C---:B------:R-:W-:Y:S02]  /*2640*/  IMAD R77, R70.reuse, R79, R5 ;  /* 0x0000004f464d7224 */ /* 0x040fe400078e0205 */
[----:B------:R-:W-:-:S04]  /*2650*/  IMAD.WIDE.U32 R6, R70, R78, R12 ;  /* 0x0000004e46067225 */ /* 0x000fc800078e000c */
[----:B------:R-:W-:Y:S01]  /*2660*/  IMAD.IADD R5, R7, 0x1, R77 ;  /* 0x0000000107057824 */ /* 0x000fe200078e024d */
[----:B--2---:R-:W-:-:S04]  /*2670*/  LEA R14, P0, R6, R80, 0x1 ;  /* 0x00000050060e7211 */ /* 0x004fc800078008ff */
[----:B------:R-:W-:-:S05]  /*2680*/  LEA.HI.X R15, R6, R81, R5, 0x1, P0 ;  /* 0x00000051060f7211 */ /* 0x000fca00000f0c05 */
[----:B------:R0:W2:Y:S01]  /*2690*/  @P1 LDG.E.LTC128B.U16 R5, desc[UR36][R14.64] ;  /* 0x000000240e051981 */ /* 0x0000a2000c1e1520 */
[----:B------:R-:W-:Y:S01]  /*26a0*/  LEA R8, P0, R72, UR4, 0x1 ;  /* 0x0000000448087c11 */ /* 0x000fe2000f8008ff */
[----:B------:R-:W-:Y:S01]  /*26b0*/  IMAD.WIDE.U32 R6, R70, R78, R10 ;  /* 0x0000004e46067225 */ /* 0x000fe200078e000a */
[----:B------:R-:W-:Y:S03]  /*26c0*/  BSSY B1, `(.L_x_34) ;  /* 0x0000012000017945 */ /* 0x000fe60003800000 */
[----:B------:R-:W-:Y:S02]  /*26d0*/  IMAD.IADD R7, R77, 0x1, R7 ;  /* 0x000000014d077824 */ /* 0x000fe400078e0207 */
[----:B------:R-:W-:Y:S01]  /*26e0*/  IMAD.WIDE.U32 R20, R69, R76, R6 ;  /* 0x0000004c45147225 */ /* 0x000fe200078e0006 */
[----:B0-----:R-:W-:-:S03]  /*26f0*/  SHF.L.U64.HI R15, R78, 0x3, R79 ;  /* 0x000000034e0f7819 */ /* 0x001fc6000001024f */
[----:B------:R-:W-:Y:S01]  /*2700*/  IMAD.IADD R7, R73, 0x1, R21 ;  /* 0x0000000149077824 */ /* 0x000fe200078e0215 */
[----:B------:R-:W-:Y:S01]  /*2710*/  LEA R6, P4, R20, R80, 0x1 ;  /* 0x0000005014067211 */ /* 0x000fe200078808ff */
[----:B------:R-:W-:-:S03]  /*2720*/  IMAD.SHL.U32 R14, R78, 0x8, RZ ;  /* 0x000000084e0e7824 */ /* 0x000fc600078e00ff */
[----:B------:R-:W-:Y:S01]  /*2730*/  LEA.HI.X R7, R20, R81, R7, 0x1, P4 ;  /* 0x0000005114077211 */ /* 0x000fe200020f0c07 */
[----:B--2---:R-:W-:-:S04]  /*2740*/  IMAD.U32 R9, R5, 0x10000, RZ ;  /* 0x0001000005097824 */ /* 0x004fc800078e00ff */
[----:B------:R-:W-:-:S04]  /*2750*/  FMUL R9, R9, R58 ;  /* 0x0000003a09097220 */ /* 0x000fc80000400000 */
[----:B------:R-:W-:Y:S01]  /*2760*/  FFMA R24, R24, R23, R9 ;  /* 0x0000001718187223 */ /* 0x000fe20000000009 */
[----:B------:R-:W-:Y:S02]  /*2770*/  LEA.HI.X R9, R72, UR5, R83, 0x1, P0 ;  /* 0x0000000548097c11 */ /* 0x000fe400080f0c53 */
[----:B------:R-:W-:Y:S02]  /*2780*/  ISETP.GT.AND P0, PT, R4, 0x1, PT ;  /* 0x000000010400780c */ /* 0x000fe40003f04270 */
[----:B------:R-:W-:Y:S02]  /*2790*/  F2FP.BF16.F32.PACK_AB R24, RZ, R24 ;  /* 0x00000018ff18723e */ /* 0x000fe400000010ff */
[----:B------:R-:W-:-:S03]  /*27a0*/  ISETP.GT.AND P3, PT, R3, RZ, P0 ;  /* 0x000000ff0300720c */ /* 0x000fc60000764270 */
[----:B------:R0:W-:Y:S10]  /*27b0*/  @P1 STG.E.U16 desc[UR36][R8.64], R24 ;  /* 0x0000001808001986 */ /* 0x0001f4000c101524 */
[----:B------:R-:W-:Y:S05]  /*27c0*/  @!P3 BRA `(.L_x_35) ;  /* 0x000000000004b947 */ /* 0x000fea0003800000 */
[----:B------:R1:W5:Y:S02]  /*27d0*/  LDG.E.LTC128B.U16 R5, desc[UR36][R6.64+0x2] ;  /* 0x0000022406057981 */ /* 0x000364000c1e1520 */
.L_x_35:
[----:B------:R-:W-:Y:S05]  /*27e0*/  BSYNC B1 ;  /* 0x0000000000017941 */ /* 0x000fea0003800000 */
.L_x_34:
[----:B-----5:R-:W-:Y:S01]  /*27f0*/  IMAD.U32 R71, R5, 0x10000, RZ ;  /* 0x0001000005477824 */ /* 0x020fe200078e00ff */
[----:B------:R-:W-:Y:S01]  /*2800*/  ISETP.GT.AND P2, PT, R3, 0x8, P2 ;  /* 0x000000080300780c */ /* 0x000fe20001744270 */
[----:B------:R-:W-:Y:S01]  /*2810*/  IMAD.WIDE.U32 R20, R70, R78, R14 ;  /* 0x0000004e46147225 */ /* 0x000fe200078e000e */
[----:B0-----:R-:W-:-:S03]  /*2820*/  PRMT R24, R5, 0x7610, R24 ;  /* 0x0000761005187816 */ /* 0x001fc60000000018 */
[----:B------:R-:W-:Y:S01]  /*2830*/  FMUL R12, R71, R58 ;  /* 0x0000003a470c7220 */ /* 0x000fe20000400000 */
[----:B------:R-:W-:Y:S01]  /*2840*/  IMAD.IADD R77, R77, 0x1, R21 ;  /* 0x000000014d4d7824 */ /* 0x000fe200078e0215 */
[----:B------:R-:W-:Y:S02]  /*2850*/  IADD3 R74, P1, R74, R20, RZ ;  /* 0x000000144a4a7210 */ /* 0x000fe40007f3e0ff */
[----:B------:R-:W-:-:S03]  /*2860*/  FFMA R12, R25, R23, R12 ;  /* 0x00000017190c7223 */ /* 0x000fc6000000000c */
[----:B------:R-:W-:Y:S02]  /*2870*/  IMAD.X R13, R77, 0x1, R13, P1 ;  /* 0x000000014d0d7824 */ /* 0x000fe400008e060d */
[----:B------:R-:W-:Y:S02]  /*2880*/  F2FP.BF16.F32.PACK_AB R12, RZ, R12 ;  /* 0x0000000cff0c723e */ /* 0x000fe400000010ff */
[----:B------:R-:W-:Y:S02]  /*2890*/  LEA R14, P1, R74, R80, 0x1 ;  /* 0x000000504a0e7211 */ /* 0x000fe400078208ff */
[----:B------:R-:W-:Y:S02]  /*28a0*/  PRMT R21, R12, 0x7610, R21 ;  /* 0x000076100c157816 */ /* 0x000fe40000000015 */
[----:B------:R-:W-:-:S03]  /*28b0*/  LEA.HI.X R15, R74, R81, R13, 0x1, P1 ;  /* 0x000000514a0f7211 */ /* 0x000fc600008f0c0d */
[----:B------:R0:W-:Y:S04]  /*28c0*/  @P3 STG.E.U16 desc[UR36][R8.64+0x2], R21 ;  /* 0x0000021508003986 */ /* 0x0001e8000c101524 */
[----:B------:R-:W2:Y:S01]  /*28d0*/  @P2 LDG.E.LTC128B.U16 R24, desc[UR36][R14.64] ;  /* 0x000000240e182981 */ /* 0x000ea2000c1e1520 */
[----:B------:R-:W-:Y:S01]  /*28e0*/  IADD3 R20, P1, R10, R20, RZ ;  /* 0x000000140a147210 */ /* 0x000fe20007f3e0ff */
[----:B------:R-:W-:Y:S01]  /*28f0*/  BSSY B1, `(.L_x_36) ;  /* 0x0000011000017945 */ /* 0x000fe20003800000 */
[----:B------:R-:W-:Y:S02]  /*2900*/  SHF.L.U64.HI R13, R59, 0x1, R60 ;  /* 0x000000013b0d7819 */ /* 0x000fe4000001023c */
[----:B------:R-:W-:Y:S01]  /*2910*/  ISETP.GT.AND P0, PT, R3, 0x8, P0 ;  /* 0x000000080300780c */ /* 0x000fe20000704270 */
[----:B0-----:R-:W-:Y:S01]  /*2920*/  IMAD.X R21, R11, 0x1, R77, P1 ;  /* 0x000000010b157824 */ /* 0x001fe200008e064d */
[----:B------:R-:W-:Y:S01]  /*2930*/  LEA R12, P1, R59, R8, 0x1 ;  /* 0x000000083b0c7211 */ /* 0x000fe200078208ff */
[----:B------:R-:W-:-:S04]  /*2940*/  IMAD.WIDE.U32 R20, R69, R76, R20 ;  /* 0x0000004c45147225 */ /* 0x000fc800078e0014 */
[----:B------:R-:W-:Y:S01]  /*2950*/  IMAD.X R13, R13, 0x1, R9, P1 ;  /* 0x000000010d0d7824 */ /* 0x000fe200008e0609 */
[----:B------:R-:W-:Y:S01]  /*2960*/  LEA R10, P3, R20, R80, 0x1 ;  /* 0x00000050140a7211 */ /* 0x000fe200078608ff */
[----:B------:R-:W-:-:S05]  /*2970*/  IMAD.IADD R11, R73, 0x1, R21 ;  /* 0x00000001490b7824 */ /* 0x000fca00078e0215 */
[----:B------:R-:W-:Y:S01]  /*2980*/  LEA.HI.X R11, R20, R81, R11, 0x1, P3 ;  /* 0x00000051140b7211 */ /* 0x000fe200018f0c0b */
[----:B--2---:R-:W-:-:S04]  /*2990*/  IMAD.U32 R5, R24, 0x10000, RZ ;  /* 0x0001000018057824 */ /* 0x004fc800078e00ff */
[----:B------:R-:W-:-:S04]  /*29a0*/  FMUL R5, R5, R58 ;  /* 0x0000003a05057220 */ /* 0x000fc80000400000 */
[----:B------:R-:W-:-:S05]  /*29b0*/  FFMA R5, R26, R23, R5 ;  /* 0x000000171a057223 */ /* 0x000fca0000000005 */
[----:B------:R-:W-:-:S05]  /*29c0*/  F2FP.BF16.F32.PACK_AB R5, RZ, R5 ;  /* 0x00000005ff05723e */ /* 0x000fca00000010ff */
[----:B------:R0:W-:Y:S01]  /*29d0*/  @P2 STG.E.U16 desc[UR36][R12.64], R5 ;  /* 0x000000050c002986 */ /* 0x0001e2000c101524 */
[----:B------:R-:W-:Y:S05]  /*29e0*/  @!P0 BRA `(.L_x_37) ;  /* 0x0000000000048947 */ /* 0x000fea0003800000 */
[----:B------:R2:W5:Y:S02]  /*29f0*/  LDG.E.LTC128B.U16 R24, desc[UR36][R10.64+0x2] ;  /* 0x000002240a187981 */ /* 0x000564000c1e1520 */
.L_x_37:
[----:B------:R-:W-:Y:S05]  /*2a00*/  BSYNC B1 ;  /* 0x0000000000017941 */ /* 0x000fea0003800000 */
.L_x_36:
[----:B0----5:R-:W-:Y:S01]  /*2a10*/  IMAD.U32 R5, R24, 0x10000, RZ ;  /* 0x0001000018057824 */ /* 0x021fe200078e00ff */
[----:B------:R-:W-:Y:S01]  /*2a20*/  ISETP.GT.AND P1, PT, R4, 0x8, PT ;  /* 0x000000080400780c */ /* 0x000fe20003f24270 */
[----:B------:R-:W-:Y:S02]  /*2a30*/  BSSY B1, `(.L_x_38) ;  /* 0x0000008000017945 */ /* 0x000fe40003800000 */
[----:B------:R-:W-:Y:S01]  /*2a40*/  FMUL R14, R5, R58 ;  /* 0x0000003a050e7220 */ /* 0x000fe20000400000 */
[----:B------:R-:W-:-:S03]  /*2a50*/  ISETP.GT.AND P2, PT, R3, RZ, P1 ;  /* 0x000000ff0300720c */ /* 0x000fc60000f44270 */
[----:B------:R-:W-:-:S05]  /*2a60*/  FFMA R14, R27, R23, R14 ;  /* 0x000000171b0e7223 */ /* 0x000fca000000000e */
[----:B------:R-:W-:-:S05]  /*2a70*/  F2FP.BF16.F32.PACK_AB R14, RZ, R14 ;  /* 0x0000000eff0e723e */ /* 0x000fca00000010ff */
[----:B------:R0:W-:Y:S01]  /*2a80*/  @P0 STG.E.U16 desc[UR36][R12.64+0x2], R14 ;  /* 0x0000020e0c000986 */ /* 0x0001e2000c101524 */
[----:B------:R-:W-:Y:S05]  /*2a90*/  @!P2 BRA `(.L_x_39) ;  /* 0x000000000004a947 */ /* 0x000fea0003800000 */
[----:B------:R3:W5:Y:S02]  /*2aa0*/  LDG.E.LTC128B.U16 R24, desc[UR36][R6.64+0x10] ;  /* 0x0000102406187981 */ /* 0x000764000c1e1520 */
.L_x_39:
[----:B------:R-:W-:Y:S05]  /*2ab0*/  BSYNC B1 ;  /* 0x0000000000017941 */ /* 0x000fea0003800000 */
.L_x_38:
[----:B-----5:R-:W-:Y:S01]  /*2ac0*/  IMAD.U32 R5, R24, 0x10000, RZ ;  /* 0x0001000018057824 */ /* 0x020fe200078e00ff */
        /* <DEDUP_REMOVED lines=9> */
.L_x_41:
[----:B------:R-:W-:Y:S05]  /*2b60*/  BSYNC B1 ;  /* 0x0000000000017941 */ /* 0x000fea0003800000 */
.L_x_40:
[----:B----45:R-:W-:Y:S01]  /*2b70*/  IMAD.U32 R5, R24, 0x10000, RZ ;  /* 0x0001000018057824 */ /* 0x030fe200078e00ff */
[----:B------:R-:W-:Y:S01]  /*2b80*/  ISETP.GT.AND P1, PT, R3, 0x8, P1 ;  /* 0x000000080300780c */ /* 0x000fe20000f24270 */
[----:B------:R-:W-:Y:S02]  /*2b90*/  BSSY B1, `(.L_x_42) ;  /* 0x0000007000017945 */ /* 0x000fe40003800000 */
[----:B0-----:R-:W-:-:S04]  /*2ba0*/  FMUL R14, R5, R58 ;  /* 0x0000003a050e7220 */ /* 0x001fc80000400000 */
[----:B------:R-:W-:-:S05]  /*2bb0*/  FFMA R14, R29, R23, R14 ;  /* 0x000000171d0e7223 */ /* 0x000fca000000000e */
[----:B------:R-:W-:-:S05]  /*2bc0*/  F2FP.BF16.F32.PACK_AB R14, RZ, R14 ;  /* 0x0000000eff0e723e */ /* 0x000fca00000010ff */
[----:B------:R0:W-:Y:S01]  /*2bd0*/  @P3 STG.E.U16 desc[UR36][R8.64+0x12], R14 ;  /* 0x0000120e08003986 */ /* 0x0001e2000c101524 */
[----:B------:R-:W-:Y:S05]  /*2be0*/  @!P1 BRA `(.L_x_43) ;  /* 0x0000000000049947 */ /* 0x000fea0003800000 */
[----:B------:R4:W5:Y:S02]  /*2bf0*/  LDG.E.LTC128B.U16 R24, desc[UR36][R10.64+0x10] ;  /* 0x000010240a187981 */ /* 0x000964000c1e1520 */
.L_x_43:
[----:B------:R-:W-:Y:S05]  /*2c00*/  BSYNC B1 ;  /* 0x0000000000017941 */ /* 0x000fea0003800000 */
.L_x_42:
[----:B-----5:R-:W-:Y:S01]  /*2c10*/  IMAD.U32 R5, R24, 0x10000, RZ ;  /* 0x0001000018057824 */ /* 0x020fe200078e00ff */
[----:B------:R-:W-:Y:S01]  /*2c20*/  ISETP.GT.AND P0, PT, R3, 0x8, P0 ;  /* 0x000000080300780c */ /* 0x000fe20000704270 */
[----:B------:R-:W-:Y:S02]  /*2c30*/  BSSY B1, `(.L_x_44) ;  /* 0x0000007000017945 */ /* 0x000fe40003800000 */
[----:B------:R-:W-:-:S04]  /*2c40*/  FMUL R5, R5, R58 ;  /* 0x0000003a05057220 */ /* 0x000fc80000400000 */
[----:B------:R-:W-:-:S05]  /*2c50*/  FFMA R5, R30, R23, R5 ;  /* 0x000000171e057223 */ /* 0x000fca0000000005 */
[----:B------:R-:W-:-:S05]  /*2c60*/  F2FP.BF16.F32.PACK_AB R5, RZ, R5 ;  /* 0x00000005ff05723e */ /* 0x000fca00000010ff */
[----:B------:R0:W-:Y:S01]  /*2c70*/  @P1 STG.E.U16 desc[UR36][R12.64+0x10], R5 ;  /* 0x000010050c001986 */ /* 0x0001e2000c101524 */
[----:B------:R-:W-:Y:S05]  /*2c80*/  @!P0 BRA `(.L_x_45) ;  /* 0x0000000000048947 */ /* 0x000fea0003800000 */
[----:B------:R0:W5:Y:S02]  /*2c90*/  LDG.E.LTC128B.U16 R24, desc[UR36][R10.64+0x12] ;  /* 0x000012240a187981 */ /* 0x000164000c1e1520 */
.L_x_45:
[----:B------:R-:W-:Y:S05]  /*2ca0*/  BSYNC B1 ;  /* 0x0000000000017941 */ /* 0x000fea0003800000 */
.L_x_44:
        /* <DEDUP_REMOVED lines=10> */
.L_x_47:
[----:B------:R-:W-:Y:S05]  /*2d50*/  BSYNC B1 ;  /* 0x0000000000017941 */ /* 0x000fea0003800000 */
.L_x_46:
        /* <DEDUP_REMOVED lines=10> */
.L_x_49:
[----:B------:R-:W-:Y:S05]  /*2e00*/  BSYNC B1 ;  /* 0x0000000000017941 */ /* 0x000fea0003800000 */
.L_x_48:
[----:B0----5:R-:W-:Y:S01]  /*2e10*/  IMAD.U32 R5, R24, 0x10000, RZ ;  /* 0x0001000018057824 */ /* 0x021fe200078e00ff */
        /* <DEDUP_REMOVED lines=8> */
.L_x_51:
[----:B------:R-:W-:Y:S05]  /*2ea0*/  BSYNC B1 ;  /* 0x0000000000017941 */ /* 0x000fea0003800000 */
.L_x_50:
        /* <DEDUP_REMOVED lines=9> */
.L_x_53:
[----:B------:R-:W-:Y:S05]  /*2f40*/  BSYNC B1 ;  /* 0x0000000000017941 */ /* 0x000fea0003800000 */
.L_x_52:
        /* <DEDUP_REMOVED lines=10> */
.L_x_55:
[----:B------:R-:W-:Y:S05]  /*2ff0*/  BSYNC B1 ;  /* 0x0000000000017941 */ /* 0x000fea0003800000 */
.L_x_54:
        /* <DEDUP_REMOVED lines=10> */
.L_x_57:
[----:B------:R-:W-:Y:S05]  /*30a0*/  BSYNC B1 ;  /* 0x0000000000017941 */ /* 0x000fea0003800000 */
.L_x_56:
        /* <DEDUP_REMOVED lines=9> */
.L_x_59:
[----:B------:R-:W-:Y:S05]  /*3140*/  BSYNC B1 ;  /* 0x0000000000017941 */ /* 0x000fea0003800000 */
.L_x_58:
        /* <DEDUP_REMOVED lines=9> */
.L_x_61:
[----:B------:R-:W-:Y:S05]  /*31e0*/  BSYNC B1 ;  /* 0x0000000000017941 */ /* 0x000fea0003800000 */
.L_x_60:
        /* <DEDUP_REMOVED lines=10> */
.L_x_63:
[----:B------:R-:W-:Y:S05]  /*3290*/  BSYNC B1 ;  /* 0x0000000000017941 */ /* 0x000fea0003800000 */
.L_x_62:
        /* <DEDUP_REMOVED lines=10> */
.L_x_65:
[----:B------:R-:W-:Y:S05]  /*3340*/  BSYNC B1 ;  /* 0x0000000000017941 */ /* 0x000fea0003800000 */
.L_x_64:
        /* <DEDUP_REMOVED lines=9> */
.L_x_67:
[----:B------:R-:W-:Y:S05]  /*33e0*/  BSYNC B1 ;  /* 0x0000000000017941 */ /* 0x000fea0003800000 */
.L_x_66:
        /* <DEDUP_REMOVED lines=9> */
.L_x_69:
[----:B------:R-:W-:Y:S05]  /*3480*/  BSYNC B1 ;  /* 0x0000000000017941 */ /* 0x000fea0003800000 */
.L_x_68:
        /* <DEDUP_REMOVED lines=10> */
.L_x_71:
[----:B------:R-:W-:Y:S05]  /*3530*/  BSYNC B1 ;  /* 0x0000000000017941 */ /* 0x000fea0003800000 */
.L_x_70:
        /* <DEDUP_REMOVED lines=10> */
.L_x_73:
[----:B------:R-:W-:Y:S05]  /*35e0*/  BSYNC B1 ;  /* 0x0000000000017941 */ /* 0x000fea0003800000 */
.L_x_72:
        /* <DEDUP_REMOVED lines=9> */
.L_x_75:
[----:B------:R-:W-:Y:S05]  /*3680*/  BSYNC B1 ;  /* 0x0000000000017941 */ /* 0x000fea0003800000 */
.L_x_74:
        /* <DEDUP_REMOVED lines=9> */
.L_x_77:
[----:B------:R-:W-:Y:S05]  /*3720*/  BSYNC B1 ;  /* 0x0000000000017941 */ /* 0x000fea0003800000 */
.L_x_76:
        /* <DEDUP_REMOVED lines=10> */
.L_x_79:
[----:B------:R-:W-:Y:S05]  /*37d0*/  BSYNC B1 ;  /* 0x0000000000017941 */ /* 0x000fea0003800000 */
.L_x_78:
        /* <DEDUP_REMOVED lines=10> */
.L_x_81:
[----:B------:R-:W-:Y:S05]  /*3880*/  BSYNC B1 ;  /* 0x0000000000017941 */ /* 0x000fea0003800000 */
.L_x_80:
        /* <DEDUP_REMOVED lines=9> */
.L_x_83:
[----:B------:R-:W-:Y:S05]  /*3920*/  BSYNC B1 ;  /* 0x0000000000017941 */ /* 0x000fea0003800000 */
.L_x_82:
        /* <DEDUP_REMOVED lines=9> */
.L_x_85:
[----:B------:R-:W-:Y:S05]  /*39c0*/  BSYNC B1 ;  /* 0x0000000000017941 */ /* 0x000fea0003800000 */
.L_x_84:
        /* <DEDUP_REMOVED lines=10> */
.L_x_87:
[----:B------:R-:W-:Y:S05]  /*3a70*/  BSYNC B1 ;  /* 0x0000000000017941 */ /* 0x000fea0003800000 */
.L_x_86:
[----:B-----5:R-:W-:Y:S01]  /*3a80*/  IMAD.U32 R5, R24, 0x10000, RZ ;  /* 0x0001000018057824 */ /* 0x020fe200078e00ff */
[----:B------:R-:W-:Y:S01]  /*3a90*/  ISETP.GT.AND P0, PT, R4, 0x39, PT ;  /* 0x000000390400780c */ /* 0x000fe20003f04270 */
[----:B------:R-:W-:Y:S01]  /*3aa0*/  @P2 IMAD.MOV.U32 R4, RZ, RZ, R8 ;  /* 0x000000ffff042224 */ /* 0x000fe200078e0008 */
[----:B------:R-:W-:Y:S01]  /*3ab0*/  BSSY B1, `(.L_x_88) ;  /* 0x000000a000017945 */ /* 0x000fe20003800000 */
[----:B------:R-:W-:Y:S01]  /*3ac0*/  FMUL R5, R5, R58 ;  /* 0x0000003a05057220 */ /* 0x000fe20000400000 */
[----:B------:R-:W-:-:S03]  /*3ad0*/  ISETP.GT.AND P3, PT, R3, RZ, P0 ;  /* 0x000000ff0300720c */ /* 0x000fc60000764270 */
[----:B------:R-:W-:-:S05]  /*3ae0*/  FFMA R5, R52, R23, R5 ;  /* 0x0000001734057223 */ /* 0x000fca0000000005 */
[----:B------:R-:W-:-:S04]  /*3af0*/  F2FP.BF16.F32.PACK_AB R5, RZ, R5 ;  /* 0x00000005ff05723e */ /* 0x000fc800000010ff */
[----:B0-----:R-:W-:Y:S01]  /*3b00*/  PRMT R14, R5, 0x7610, R14 ;  /* 0x00007610050e7816 */ /* 0x001fe2000000000e */
[----:B------:R-:W-:-:S05]  /*3b10*/  @P2 IMAD.MOV.U32 R5, RZ, RZ, R9 ;  /* 0x000000ffff052224 */ /* 0x000fca00078e0009 */
[----:B------:R0:W-:Y:S01]  /*3b20*/  @P2 STG.E.U16 desc[UR36][R4.64+0x70], R14 ;  /* 0x0000700e04002986 */ /* 0x0001e2000c101524 */
[----:B------:R-:W-:Y:S05]  /*3b30*/  @!P3 BRA `(.L_x_89) ;  /* 0x000000000004b947 */ /* 0x000fea0003800000 */
[----:B------:R0:W5:Y:S02]  /*3b40*/  LDG.E.LTC128B.U16 R24, desc[UR36][R6.64+0x72] ;  /* 0x0000722406187981 */ /* 0x000164000c1e1520 */
.L_x_89:
[----:B------:R-:W-:Y:S05]  /*3b50*/  BSYNC B1 ;  /* 0x0000000000017941 */ /* 0x000fea0003800000 */
.L_x_88:
        /* <DEDUP_REMOVED lines=9> */
.L_x_91:
[----:B------:R-:W-:Y:S05]  /*3bf0*/  BSYNC B1 ;  /* 0x0000000000017941 */ /* 0x000fea0003800000 */
.L_x_90:
[----:B-----5:R-:W-:Y:S01]  /*3c00*/  IMAD.U32 R5, R24, 0x10000, RZ ;  /* 0x0001000018057824 */ /* 0x020fe200078e00ff */
[----:B------:R-:W-:Y:S01]  /*3c10*/  ISETP.GT.AND P0, PT, R3, 0x8, P0 ;  /* 0x000000080300780c */ /* 0x000fe20000704270 */
[----:B0-----:R-:W-:Y:S01]  /*3c20*/  @P1 IMAD.MOV.U32 R4, RZ, RZ, R12 ;  /* 0x000000ffff041224 */ /* 0x001fe200078e000c */
[----:B------:R-:W-:Y:S01]  /*3c30*/  BSSY B1, `(.L_x_92) ;  /* 0x0000009000017945 */ /* 0x000fe20003800000 */
[----:B------:R-:W-:-:S04]  /*3c40*/  FMUL R5, R5, R58 ;  /* 0x0000003a05057220 */ /* 0x000fc80000400000 */
[----:B------:R-:W-:-:S05]  /*3c50*/  FFMA R5, R54, R23, R5 ;  /* 0x0000001736057223 */ /* 0x000fca0000000005 */
[----:B------:R-:W-:-:S04]  /*3c60*/  F2FP.BF16.F32.PACK_AB R5, RZ, R5 ;  /* 0x00000005ff05723e */ /* 0x000fc800000010ff */
[----:B-1-3--:R-:W-:Y:S01]  /*3c70*/  PRMT R6, R5, 0x7610, R6 ;  /* 0x0000761005067816 */ /* 0x00afe20000000006 */
[----:B------:R-:W-:-:S05]  /*3c80*/  @P1 IMAD.MOV.U32 R5, RZ, RZ, R13 ;  /* 0x000000ffff051224 */ /* 0x000fca00078e000d */
[----:B------:R0:W-:Y:S01]  /*3c90*/  @P1 STG.E.U16 desc[UR36][R4.64+0x70], R6 ;  /* 0x0000700604001986 */ /* 0x0001e2000c101524 */
[----:B------:R-:W-:Y:S05]  /*3ca0*/  @!P0 BRA `(.L_x_93) ;  /* 0x0000000000048947 */ /* 0x000fea0003800000 */
[----:B------:R1:W5:Y:S02]  /*3cb0*/  LDG.E.LTC128B.U16 R24, desc[UR36][R10.64+0x72] ;  /* 0x000072240a187981 */ /* 0x000364000c1e1520 */
.L_x_93:
[----:B------:R-:W-:Y:S05]  /*3cc0*/  BSYNC B1 ;  /* 0x0000000000017941 */ /* 0x000fea0003800000 */
.L_x_92:
[----:B------:R-:W-:Y:S05]  /*3cd0*/  @!P0 BRA `(.L_x_94) ;  /* 0x0000000800a88947 */ /* 0x000fea0003800000 */
[----:B-----5:R-:W-:-:S04]  /*3ce0*/  IMAD.U32 R3, R24, 0x10000, RZ ;  /* 0x0001000018037824 */ /* 0x020fc800078e00ff */
[----:B0-----:R-:W-:-:S04]  /*3cf0*/  FMUL R4, R3, R58 ;  /* 0x0000003a03047220 */ /* 0x001fc80000400000 */
[----:B------:R-:W-:-:S05]  /*3d00*/  FFMA R4, R55, R23, R4 ;  /* 0x0000001737047223 */ /* 0x000fca0000000004 */
[----:B------:R-:W-:-:S05]  /*3d10*/  F2FP.BF16.F32.PACK_AB R4, RZ, R4 ;  /* 0x00000004ff04723e */ /* 0x000fca00000010ff */
[----:B------:R3:W-:Y:S01]  /*3d20*/  STG.E.U16 desc[UR36][R12.64+0x72], R4 ;  /* 0x000072040c007986 */ /* 0x0007e2000c101524 */
[----:B------:R-:W-:Y:S05]  /*3d30*/  BRA `(.L_x_94) ;  /* 0x0000000800907947 */ /* 0x000fea0003800000 */
.L_x_33:
[----:B------:R-:W-:Y:S01]  /*3d40*/  ISETP.GT.AND P3, PT, R4, 0x1, PT ;  /* 0x000000010400780c */ /* 0x000fe20003f64270 */
[----:B------:R-:W-:Y:S01]  /*3d50*/  ULDC.64 UR4, c[0x0][0x5c0] ;  /* 0x0001700000047ab9 */ /* 0x000fe20000000a00 */
[-C--:B------:R-:W-:Y:S01]  /*3d60*/  FMUL R24, R24, R23.reuse ;  /* 0x0000001718187220 */ /* 0x080fe20000400000 */
[----:B------:R-:W-:Y:S01]  /*3d70*/  LEA R6, P4, R72, UR4, 0x1 ;  /* 0x0000000448067c11 */ /* 0x000fe2000f8808ff */
[-C--:B------:R-:W-:Y:S01]  /*3d80*/  FMUL R25, R25, R23.reuse ;  /* 0x0000001719197220 */ /* 0x080fe20000400000 */
[----:B------:R-:W-:Y:S01]  /*3d90*/  ISETP.GT.AND P0, PT, R3, RZ, P3 ;  /* 0x000000ff0300720c */ /* 0x000fe20001f04270 */
[-C--:B------:R-:W-:Y:S01]  /*3da0*/  FMUL R26, R26, R23.reuse ;  /* 0x000000171a1a7220 */ /* 0x080fe20000400000 */
[----:B------:R-:W-:Y:S01]  /*3db0*/  F2FP.BF16.F32.PACK_AB R24, RZ, R24 ;  /* 0x00000018ff18723e */ /* 0x000fe200000010ff */
[-C--:B------:R-:W-:Y:S01]  /*3dc0*/  FMUL R27, R27, R23.reuse ;  /* 0x000000171b1b7220 */ /* 0x080fe20000400000 */
[----:B------:R-:W-:Y:S01]  /*3dd0*/  LEA.HI.X R7, R72, UR5, R83, 0x1, P4 ;  /* 0x0000000548077c11 */ /* 0x000fe2000a0f0c53 */
[----:B------:R-:W-:Y:S01]  /*3de0*/  FMUL R28, R28, R23 ;  /* 0x000000171c1c7220 */ /* 0x000fe20000400000 */
[----:B------:R-:W-:Y:S01]  /*3df0*/  F2FP.BF16.F32.PACK_AB R25, RZ, R25 ;  /* 0x00000019ff19723e */ /* 0x000fe200000010ff */
[-C--:B------:R-:W-:Y:S01]  /*3e00*/  FMUL R29, R29, R23.reuse ;  /* 0x000000171d1d7220 */ /* 0x080fe20000400000 */
[----:B------:R-:W-:Y:S01]  /*3e10*/  ISETP.GT.AND P2, PT, R3, 0x8, P2 ;  /* 0x000000080300780c */ /* 0x000fe20001744270 */
[----:B------:R-:W-:Y:S01]  /*3e20*/  @P1 STG.E.U16 desc[UR36][R6.64], R24 ;  /* 0x0000001806001986 */ /* 0x000fe2000c101524 */
[----:B------:R-:W-:Y:S01]  /*3e30*/  ISETP.GT.AND P1, PT, R4, 0x8, PT ;  /* 0x000000080400780c */ /* 0x000fe20003f24270 */
[-C--:B------:R-:W-:Y:S01]  /*3e40*/  FMUL R30, R30, R23.reuse ;  /* 0x000000171e1e7220 */ /* 0x080fe20000400000 */
[C---:B------:R-:W-:Y:S01]  /*3e50*/  SHF.L.U64.HI R5, R59.reuse, 0x1, R60 ;  /* 0x000000013b057819 */ /* 0x040fe2000001023c */
[----:B------:R-:W-:Y:S01]  /*3e60*/  @P0 STG.E.U16 desc[UR36][R6.64+0x2], R25 ;  /* 0x0000021906000986 */ /* 0x000fe2000c101524 */
[----:B------:R-:W-:Y:S01]  /*3e70*/  LEA R8, P5, R59, R6, 0x1 ;  /* 0x000000063b087211 */ /* 0x000fe200078a08ff */
[-C--:B------:R-:W-:Y:S01]  /*3e80*/  FMUL R31, R31, R23.reuse ;  /* 0x000000171f1f7220 */ /* 0x080fe20000400000 */
[----:B------:R-:W-:Y:S01]  /*3e90*/  ISETP.GT.AND P3, PT, R3, 0x8, P3 ;  /* 0x000000080300780c */ /* 0x000fe20001f64270 */
[-C--:B------:R-:W-:Y:S01]  /*3ea0*/  FMUL R32, R32, R23.reuse ;  /* 0x0000001720207220 */ /* 0x080fe20000400000 */
[----:B------:R-:W-:Y:S01]  /*3eb0*/  ISETP.GT.AND P0, PT, R4, 0x9, PT ;  /* 0x000000090400780c */ /* 0x000fe20003f04270 */
[----:B------:R-:W-:Y:S01]  /*3ec0*/  IMAD.X R9, R5, 0x1, R7, P5 ;  /* 0x0000000105097824 */ /* 0x000fe200028e0607 */
[----:B------:R-:W-:Y:S01]  /*3ed0*/  ISETP.GT.AND P4, PT, R3, RZ, P1 ;  /* 0x000000ff0300720c */ /* 0x000fe20000f84270 */
[-C--:B------:R-:W-:Y:S01]  /*3ee0*/  FMUL R33, R33, R23.reuse ;  /* 0x0000001721217220 */ /* 0x080fe20000400000 */
[----:B------:R-:W-:Y:S01]  /*3ef0*/  F2FP.BF16.F32.PACK_AB R26, RZ, R26 ;  /* 0x0000001aff1a723e */ /* 0x000fe200000010ff */
[-C--:B------:R-:W-:Y:S01]  /*3f00*/  FMUL R34, R34, R23.reuse ;  /* 0x0000001722227220 */ /* 0x080fe20000400000 */
[----:B------:R-:W-:Y:S01]  /*3f10*/  ISETP.GT.AND P5, PT, R3, RZ, P0 ;  /* 0x000000ff0300720c */ /* 0x000fe200007a4270 */
[----:B------:R-:W-:Y:S01]  /*3f20*/  FMUL R35, R35, R23 ;  /* 0x0000001723237220 */ /* 0x000fe20000400000 */
[----:B------:R-:W-:Y:S01]  /*3f30*/  F2FP.BF16.F32.PACK_AB R27, RZ, R27 ;  /* 0x0000001bff1b723e */ /* 0x000fe200000010ff */
[----:B------:R-:W-:Y:S01]  /*3f40*/  @P2 STG.E.U16 desc[UR36][R8.64], R26 ;  /* 0x0000001a08002986 */ /* 0x000fe2000c101524 */
[----:B------:R-:W-:Y:S01]  /*3f50*/  F2FP.BF16.F32.PACK_AB R28, RZ, R28 ;  /* 0x0000001cff1c723e */ /* 0x000fe200000010ff */
[-C--:B------:R-:W-:Y:S01]  /*3f60*/  FMUL R36, R36, R23.reuse ;  /* 0x0000001724247220 */ /* 0x080fe20000400000 */
[----:B------:R-:W-:Y:S01]  /*3f70*/  ISETP.GT.AND P2, PT, R3, 0x8, P1 ;  /* 0x000000080300780c */ /* 0x000fe20000f44270 */
[----:B------:R-:W-:Y:S01]  /*3f80*/  @P3 STG.E.U16 desc[UR36][R8.64+0x2], R27 ;  /* 0x0000021b08003986 */ /* 0x000fe2000c101524 */
[----:B------:R-:W-:Y:S01]  /*3f90*/  ISETP.GT.AND P1, PT, R4, 0x10, PT ;  /* 0x000000100400780c */ /* 0x000fe20003f24270 */
[----:B------:R-:W-:Y:S01]  /*3fa0*/  FMUL R37, R37, R23 ;  /* 0x0000001725257220 */ /* 0x000fe20000400000 */
[----:B------:R-:W-:Y:S01]  /*3fb0*/  F2FP.BF16.F32.PACK_AB R29, RZ, R29 ;  /* 0x0000001dff1d723e */ /* 0x000fe200000010ff */
[----:B------:R-:W-:Y:S01]  /*3fc0*/  @P4 STG.E.U16 desc[UR36][R6.64+0x10], R28 ;  /* 0x0000101c06004986 */ /* 0x000fe2000c101524 */
[C---:B------:R-:W-:Y:S01]  /*3fd0*/  ISETP.GT.AND P3, PT, R3.reuse, 0x8, P0 ;  /* 0x000000080300780c */ /* 0x040fe20000764270 */
[-C--:B------:R-:W-:Y:S01]  /*3fe0*/  FMUL R38, R38, R23.reuse ;  /* 0x0000001726267220 */ /* 0x080fe20000400000 */
[----:B------:R-:W-:Y:S01]  /*3ff0*/  ISETP.GT.AND P0, PT, R4, 0x11, PT ;  /* 0x000000110400780c */ /* 0x000fe20003f04270 */
[----:B------:R-:W-:Y:S01]  /*4000*/  @P5 STG.E.U16 desc[UR36][R6.64+0x12], R29 ;  /* 0x0000121d06005986 */ /* 0x000fe2000c101524 */
        /* <DEDUP_REMOVED lines=42> */
[----:B------:R-:W-:Y:S01]  /*42b0*/  ISETP.GT.AND P5, PT, R3, RZ, P0 ;  /* 0x000000ff0300720c */ /* 0x000fe200007a4270 */
[-C--:B------:R-:W-:Y:S01]  /*42c0*/  FMUL R52, R52, R23.reuse ;  /* 0x0000001734347220 */ /* 0x080fe20000400000 */
[----:B------:R-:W-:Y:S01]  /*42d0*/  F2FP.BF16.F32.PACK_AB R38, RZ, R38 ;  /* 0x00000026ff26723e */ /* 0x000fe200000010ff */
[----:B------:R-:W-:Y:S01]  /*42e0*/  FMUL R53, R53, R23 ;  /* 0x0000001735357220 */ /* 0x000fe20000400000 */
[----:B------:R-:W-:Y:S01]  /*42f0*/  F2FP.BF16.F32.PACK_AB R39, RZ, R39 ;  /* 0x00000027ff27723e */ /* 0x000fe200000010ff */
[----:B------:R-:W-:Y:S01]  /*4300*/  FMUL R54, R54, R23 ;  /* 0x0000001736367220 */ /* 0x000fe20000400000 */
[----:B------:R-:W-:Y:S01]  /*4310*/  F2FP.BF16.F32.PACK_AB R40, RZ, R40 ;  /* 0x00000028ff28723e */ /* 0x000fe200000010ff */
[----:B------:R-:W-:Y:S01]  /*4320*/  @P2 STG.E.U16 desc[UR36][R8.64+0x30], R38 ;  /* 0x0000302608002986 */ /* 0x000fe2000c101524 */
[----:B------:R-:W-:Y:S01]  /*4330*/  F2FP.BF16.F32.PACK_AB R41, RZ, R41 ;  /* 0x00000029ff29723e */ /* 0x000fe200000010ff */
[----:B------:R-:W-:Y:S01]  /*4340*/  FMUL R55, R55, R23 ;  /* 0x0000001737377220 */ /* 0x000fe20000400000 */
[C---:B------:R-:W-:Y:S01]  /*4350*/  ISETP.GT.AND P1, PT, R3.reuse, 0x8, P1 ;  /* 0x000000080300780c */ /* 0x040fe20000f24270 */
[----:B------:R-:W-:Y:S01]  /*4360*/  @P3 STG.E.U16 desc[UR36][R8.64+0x32], R39 ;  /* 0x0000322708003986 */ /* 0x000fe2000c101524 */
[----:B------:R-:W-:-:S02]  /*4370*/  ISETP.GT.AND P2, PT, R3, 0x8, P0 ;  /* 0x000000080300780c */ /* 0x000fc40000744270 */
[C---:B------:R-:W-:Y:S01]  /*4380*/  ISETP.GT.AND P0, PT, R4.reuse, 0x29, PT ;  /* 0x000000290400780c */ /* 0x040fe20003f04270 */
[----:B------:R-:W-:Y:S01]  /*4390*/  @P4 STG.E.U16 desc[UR36][R6.64+0x40], R40 ;  /* 0x0000402806004986 */ /* 0x000fe2000c101524 */
[----:B------:R-:W-:Y:S02]  /*43a0*/  ISETP.GT.AND P4, PT, R4, 0x28, PT ;  /* 0x000000280400780c */ /* 0x000fe40003f84270 */
[----:B------:R-:W-:Y:S01]  /*43b0*/  F2FP.BF16.F32.PACK_AB R42, RZ, R42 ;  /* 0x0000002aff2a723e */ /* 0x000fe200000010ff */
[----:B------:R-:W-:Y:S01]  /*43c0*/  @P5 STG.E.U16 desc[UR36][R6.64+0x42], R41 ;  /* 0x0000422906005986 */ /* 0x000fe2000c101524 */
[C---:B------:R-:W-:Y:S02]  /*43d0*/  ISETP.GT.AND P5, PT, R3.reuse, RZ, P4 ;  /* 0x000000ff0300720c */ /* 0x040fe400027a4270 */
[----:B------:R-:W-:Y:S01]  /*43e0*/  ISETP.GT.AND P3, PT, R3, RZ, P0 ;  /* 0x000000ff0300720c */ /* 0x000fe20000764270 */
[----:B------:R-:W-:Y:S01]  /*43f0*/  @P1 STG.E.U16 desc[UR36][R8.64+0x40], R42 ;  /* 0x0000402a08001986 */ /* 0x000fe2000c101524 */
[----:B------:R-:W-:-:S02]  /*4400*/  F2FP.BF16.F32.PACK_AB R43, RZ, R43 ;  /* 0x0000002bff2b723e */ /* 0x000fc400000010ff */
[----:B------:R-:W-:Y:S02]  /*4410*/  F2FP.BF16.F32.PACK_AB R44, RZ, R44 ;  /* 0x0000002cff2c723e */ /* 0x000fe400000010ff */
[C---:B------:R-:W-:Y:S01]  /*4420*/  ISETP.GT.AND P4, PT, R3.reuse, 0x8, P4 ;  /* 0x000000080300780c */ /* 0x040fe20002784270 */
[----:B------:R-:W-:Y:S01]  /*4430*/  @P2 STG.E.U16 desc[UR36][R8.64+0x42], R43 ;  /* 0x0000422b08002986 */ /* 0x000fe2000c101524 */
[----:B------:R-:W-:Y:S02]  /*4440*/  F2FP.BF16.F32.PACK_AB R45, RZ, R45 ;  /* 0x0000002dff2d723e */ /* 0x000fe400000010ff */
[C---:B------:R-:W-:Y:S01]  /*4450*/  ISETP.GT.AND P2, PT, R4.reuse, 0x31, PT ;  /* 0x000000310400780c */ /* 0x040fe20003f44270 */
[----:B------:R-:W-:Y:S01]  /*4460*/  @P5 STG.E.U16 desc[UR36][R6.64+0x50], R44 ;  /* 0x0000502c06005986 */ /* 0x000fe2000c101524 */
[----:B------:R-:W-:Y:S02]  /*4470*/  ISETP.GT.AND P5, PT, R3, 0x8, P0 ;  /* 0x000000080300780c */ /* 0x000fe400007a4270 */
[C---:B------:R-:W-:Y:S01]  /*4480*/  ISETP.GT.AND P1, PT, R4.reuse, 0x38, PT ;  /* 0x000000380400780c */ /* 0x040fe20003f24270 */
[----:B------:R-:W-:Y:S01]  /*4490*/  @P3 STG.E.U16 desc[UR36][R6.64+0x52], R45 ;  /* 0x0000522d06003986 */ /* 0x000fe2000c101524 */
[----:B------:R-:W-:-:S02]  /*44a0*/  ISETP.GT.AND P3, PT, R4, 0x30, PT ;  /* 0x000000300400780c */ /* 0x000fc40003f64270 */
[----:B------:R-:W-:Y:S01]  /*44b0*/  ISETP.GT.AND P0, PT, R4, 0x39, PT ;  /* 0x000000390400780c */ /* 0x000fe20003f04270 */
[----:B------:R-:W-:Y:S01]  /*44c0*/  @P4 IMAD.MOV.U32 R4, RZ, RZ, R8 ;  /* 0x000000ffff044224 */ /* 0x000fe200078e0008 */
[----:B------:R-:W-:Y:S01]  /*44d0*/  F2FP.BF16.F32.PACK_AB R46, RZ, R46 ;  /* 0x0000002eff2e723e */ /* 0x000fe200000010ff */
[----:B------:R-:W-:Y:S01]  /*44e0*/  @P4 IMAD.MOV.U32 R5, RZ, RZ, R9 ;  /* 0x000000ffff054224 */ /* 0x000fe200078e0009 */
[----:B------:R-:W-:Y:S02]  /*44f0*/  F2FP.BF16.F32.PACK_AB R47, RZ, R47 ;  /* 0x0000002fff2f723e */ /* 0x000fe400000010ff */
[----:B------:R-:W-:Y:S02]  /*4500*/  F2FP.BF16.F32.PACK_AB R48, RZ, R48 ;  /* 0x00000030ff30723e */ /* 0x000fe400000010ff */
[----:B------:R0:W-:Y:S01]  /*4510*/  @P4 STG.E.U16 desc[UR36][R4.64+0x50], R46 ;  /* 0x0000502e04004986 */ /* 0x0001e2000c101524 */
[----:B------:R-:W-:Y:S02]  /*4520*/  ISETP.GT.AND P4, PT, R3, RZ, P2 ;  /* 0x000000ff0300720c */ /* 0x000fe40001784270 */
[----:B------:R-:W-:-:S02]  /*4530*/  F2FP.BF16.F32.PACK_AB R49, RZ, R49 ;  /* 0x00000031ff31723e */ /* 0x000fc400000010ff */
[----:B------:R-:W-:Y:S02]  /*4540*/  ISETP.GT.AND P2, PT, R3, 0x8, P2 ;  /* 0x000000080300780c */ /* 0x000fe40001744270 */
[----:B------:R-:W-:Y:S02]  /*4550*/  F2FP.BF16.F32.PACK_AB R50, RZ, R50 ;  /* 0x00000032ff32723e */ /* 0x000fe400000010ff */
[----:B------:R-:W-:Y:S02]  /*4560*/  F2FP.BF16.F32.PACK_AB R51, RZ, R51 ;  /* 0x00000033ff33723e */ /* 0x000fe400000010ff */
[----:B------:R-:W-:Y:S01]  /*4570*/  F2FP.BF16.F32.PACK_AB R52, RZ, R52 ;  /* 0x00000034ff34723e */ /* 0x000fe200000010ff */
[----:B0-----:R-:W-:Y:S01]  /*4580*/  @P5 IMAD.MOV.U32 R4, RZ, RZ, R8 ;  /* 0x000000ffff045224 */ /* 0x001fe200078e0008 */
[----:B------:R-:W-:Y:S01]  /*4590*/  F2FP.BF16.F32.PACK_AB R53, RZ, R53 ;  /* 0x00000035ff35723e */ /* 0x000fe200000010ff */
[----:B------:R-:W-:Y:S01]  /*45a0*/  @P5 IMAD.MOV.U32 R5, RZ, RZ, R9 ;  /* 0x000000ffff055224 */ /* 0x000fe200078e0009 */
[----:B------:R-:W-:-:S02]  /*45b0*/  F2FP.BF16.F32.PACK_AB R54, RZ, R54 ;  /* 0x00000036ff36723e */ /* 0x000fc400000010ff */
[----:B------:R-:W-:Y:S02]  /*45c0*/  F2FP.BF16.F32.PACK_AB R55, RZ, R55 ;  /* 0x00000037ff37723e */ /* 0x000fe400000010ff */
[----:B------:R0:W-:Y:S01]  /*45d0*/  @P5 STG.E.U16 desc[UR36][R4.64+0x52], R47 ;  /* 0x0000522f04005986 */ /* 0x0001e2000c101524 */
[C---:B------:R-:W-:Y:S02]  /*45e0*/  ISETP.GT.AND P5, PT, R3.reuse, RZ, P3 ;  /* 0x000000ff0300720c */ /* 0x040fe40001fa4270 */
[----:B------:R-:W-:-:S11]  /*45f0*/  ISETP.GT.AND P3, PT, R3, 0x8, P3 ;  /* 0x000000080300780c */ /* 0x000fd60001f64270 */
[----:B0-----:R-:W-:Y:S02]  /*4600*/  @P5 IMAD.MOV.U32 R4, RZ, RZ, R6 ;  /* 0x000000ffff045224 */ /* 0x001fe400078e0006 */
[----:B------:R-:W-:-:S05]  /*4610*/  @P5 IMAD.MOV.U32 R5, RZ, RZ, R7 ;  /* 0x000000ffff055224 */ /* 0x000fca00078e0007 */
[----:B------:R0:W-:Y:S01]  /*4620*/  @P5 STG.E.U16 desc[UR36][R4.64+0x60], R48 ;  /* 0x0000603004005986 */ /* 0x0001e2000c101524 */
[C---:B------:R-:W-:Y:S02]  /*4630*/  ISETP.GT.AND P5, PT, R3.reuse, RZ, P0 ;  /* 0x000000ff0300720c */ /* 0x040fe400007a4270 */
[----:B------:R-:W-:Y:S01]  /*4640*/  ISETP.GT.AND P0, PT, R3, 0x8, P0 ;  /* 0x000000080300780c */ /* 0x000fe20000704270 */
[----:B0-----:R-:W-:Y:S02]  /*4650*/  @P4 IMAD.MOV.U32 R4, RZ, RZ, R6 ;  /* 0x000000ffff044224 */ /* 0x001fe400078e0006 */
[----:B------:R-:W-:-:S05]  /*4660*/  @P4 IMAD.MOV.U32 R5, RZ, RZ, R7 ;  /* 0x000000ffff054224 */ /* 0x000fca00078e0007 */
[----:B------:R0:W-:Y:S01]  /*4670*/  @P4 STG.E.U16 desc[UR36][R4.64+0x62], R49 ;  /* 0x0000623104004986 */ /* 0x0001e2000c101524 */
[C---:B------:R-:W-:Y:S02]  /*4680*/  ISETP.GT.AND P4, PT, R3.reuse, RZ, P1 ;  /* 0x000000ff0300720c */ /* 0x040fe40000f84270 */
[----:B------:R-:W-:Y:S01]  /*4690*/  ISETP.GT.AND P1, PT, R3, 0x8, P1 ;  /* 0x000000080300780c */ /* 0x000fe20000f24270 */
[----:B0-----:R-:W-:Y:S02]  /*46a0*/  @P3 IMAD.MOV.U32 R4, RZ, RZ, R8 ;  /* 0x000000ffff043224 */ /* 0x001fe400078e0008 */
[----:B------:R-:W-:-:S05]  /*46b0*/  @P3 IMAD.MOV.U32 R5, RZ, RZ, R9 ;  /* 0x000000ffff053224 */ /* 0x000fca00078e0009 */
[----:B------:R0:W-:Y:S02]  /*46c0*/  @P3 STG.E.U16 desc[UR36][R4.64+0x60], R50 ;  /* 0x0000603204003986 */ /* 0x0001e4000c101524 */
[----:B0-----:R-:W-:Y:S02]  /*46d0*/  @P2 IMAD.MOV.U32 R4, RZ, RZ, R8 ;  /* 0x000000ffff042224 */ /* 0x001fe400078e0008 */
[----:B------:R-:W-:-:S05]  /*46e0*/  @P2 IMAD.MOV.U32 R5, RZ, RZ, R9 ;  /* 0x000000ffff052224 */ /* 0x000fca00078e0009 */
[----:B------:R0:W-:Y:S02]  /*46f0*/  @P2 STG.E.U16 desc[UR36][R4.64+0x62], R51 ;  /* 0x0000623304002986 */ /* 0x0001e4000c101524 */
[----:B0-----:R-:W-:Y:S02]  /*4700*/  @P4 IMAD.MOV.U32 R4, RZ, RZ, R6 ;  /* 0x000000ffff044224 */ /* 0x001fe400078e0006 */
[----:B------:R-:W-:-:S05]  /*4710*/  @P4 IMAD.MOV.U32 R5, RZ, RZ, R7 ;  /* 0x000000ffff054224 */ /* 0x000fca00078e0007 */
[----:B------:R0:W-:Y:S04]  /*4720*/  @P4 STG.E.U16 desc[UR36][R4.64+0x70], R52 ;  /* 0x0000703404004986 */ /* 0x0001e8000c101524 */
[----:B------:R1:W-:Y:S01]  /*4730*/  @P5 STG.E.U16 desc[UR36][R6.64+0x72], R53 ;  /* 0x0000723506005986 */ /* 0x0003e2000c101524 */
[----:B0-----:R-:W-:Y:S02]  /*4740*/  @P1 IMAD.MOV.U32 R4, RZ, RZ, R8 ;  /* 0x000000ffff041224 */ /* 0x001fe400078e0008 */
[----:B------:R-:W-:-:S05]  /*4750*/  @P1 IMAD.MOV.U32 R5, RZ, RZ, R9 ;  /* 0x000000ffff051224 */ /* 0x000fca00078e0009 */
[----:B------:R1:W-:Y:S04]  /*4760*/  @P1 STG.E.U16 desc[UR36][R4.64+0x70], R54 ;  /* 0x0000703604001986 */ /* 0x0003e8000c101524 */
[----:B------:R1:W-:Y:S02]  /*4770*/  @P0 STG.E.U16 desc[UR36][R8.64+0x72], R55 ;  /* 0x0000723708000986 */ /* 0x0003e4000c101524 */
.L_x_94:
[----:B------:R-:W-:Y:S05]  /*4780*/  BSYNC B0 ;  /* 0x0000000000007941 */ /* 0x000fea0003800000 */
.L_x_32:
[----:B------:R-:W-:Y:S01]  /*4790*/  IADD3 R16, P0, R16, UR38, RZ ;  /* 0x0000002610107c10 */ /* 0x000fe2000ff1e0ff */
[----:B------:R-:W-:Y:S01]  /*47a0*/  ULDC.64 UR4, c[0x0][0x650] ;  /* 0x0001940000047ab9 */ /* 0x000fe20000000a00 */
[----:B------:R-:W-:Y:S01]  /*47b0*/  PRMT R3, RZ, 0x7610, R3 ;  /* 0x00007610ff037816 */ /* 0x000fe20000000003 */
[----:B------:R-:W-:Y:S01]  /*47c0*/  IMAD.MOV.U32 R70, RZ, RZ, -0x1 ;  /* 0xffffffffff467424 */ /* 0x000fe200078e00ff */
[----:B------:R-:W-:Y:S01]  /*47d0*/  IADD3.X R17, R17, UR41, RZ, P0, !PT ;  /* 0x0000002911117c10 */ /* 0x000fe200087fe4ff */
[----:B------:R-:W-:Y:S01]  /*47e0*/  IMAD.MOV.U32 R69, RZ, RZ, -0x1 ;  /* 0xffffffffff457424 */ /* 0x000fe200078e00ff */
[----:B------:R-:W-:-:S04]  /*47f0*/  ISETP.GE.U32.AND P0, PT, R16, UR4, PT ;  /* 0x0000000410007c0c */ /* 0x000fc8000bf06070 */
[----:B------:R-:W-:-:S13]  /*4800*/  ISETP.GE.U32.AND.EX P0, PT, R17, UR5, PT, P0 ;  /* 0x0000000511007c0c */ /* 0x000fda000bf06100 */
[----:B------:R-:W-:Y:S05]  /*4810*/  @P0 BRA `(.L_x_95) ;  /* 0x00000004004c0947 */ /* 0x000fea0003800000 */
[----:B-12-4-:R-:W1:Y:S01]  /*4820*/  LDC.64 R10, c[0x0][0x628] ;  /* 0x00018a00ff0a7b82 */ /* 0x016e620000000a00 */
[----:B---3--:R-:W2:Y:S01]  /*4830*/  S2R R12, SR_CTAID.X ;  /* 0x00000000000c7919 */ /* 0x008ea20000002500 */
[----:B------:R-:W-:Y:S02]  /*4840*/  IMAD.MOV.U32 R8, RZ, RZ, R16 ;  /* 0x000000ffff087224 */ /* 0x000fe400078e0010 */
[----:B------:R-:W-:Y:S01]  /*4850*/  IMAD.MOV.U32 R9, RZ, RZ, R17 ;  /* 0x000000ffff097224 */ /* 0x000fe200078e0011 */
[----:B------:R-:W3:Y:S03]  /*4860*/  S2R R20, SR_CTAID.Y ;  /* 0x0000000000147919 */ /* 0x000ee60000002600 */
[----:B------:R-:W4:Y:S08]  /*4870*/  LDC R0, c[0x0][0x630] ;  /* 0x00018c00ff007b82 */ /* 0x000f300000000800 */
[----:B------:R-:W0:Y:S01]  /*4880*/  LDC.64 R14, c[0x0][0x620] ;  /* 0x00018800ff0e7b82 */ /* 0x000e220000000a00 */
[----:B-1----:R-:W-:-:S04]  /*4890*/  ISETP.NE.U32.AND P0, PT, R10, RZ, PT ;  /* 0x000000ff0a00720c */ /* 0x002fc80003f05070 */
[----:B------:R-:W-:-:S13]  /*48a0*/  ISETP.NE.AND.EX P0, PT, R11, RZ, PT, P0 ;  /* 0x000000ff0b00720c */ /* 0x000fda0003f05300 */
[----:B0-234-:R-:W-:Y:S05]  /*48b0*/  @!P0 BRA `(.L_x_96) ;  /* 0x0000000000288947 */ /* 0x01dfea0003800000 */
        /* <DEDUP_REMOVED lines=10> */
.L_x_96:
[-CC-:B------:R-:W-:Y:S01]  /*4960*/  SHF.R.U64 R69, R8, R0.reuse, R9.reuse ;  /* 0x0000000008457219 */ /* 0x180fe20000001209 */
[----:B------:R-:W0:Y:S01]  /*4970*/  LDC.64 R26, c[0x0][0x640] ;  /* 0x00019000ff1a7b82 */ /* 0x000e220000000a00 */
[----:B------:R-:W-:Y:S01]  /*4980*/  SHF.R.U32.HI R0, RZ, R0, R9 ;  /* 0x00000000ff007219 */ /* 0x000fe20000011609 */
[----:B------:R-:W-:Y:S01]  /*4990*/  ULDC UR4, c[0x0][0x150] ;  /* 0x0000540000047ab9 */ /* 0x000fe20000000800 */
[----:B------:R-:W-:Y:S02]  /*49a0*/  IADD3 R3, P0, RZ, -R69, RZ ;  /* 0x80000045ff037210 */ /* 0x000fe40007f1e0ff */
[----:B------:R-:W-:-:S03]  /*49b0*/  I2FP.F32.U32 R7, R12 ;  /* 0x0000000c00077245 */ /* 0x000fc60000201000 */
[----:B------:R-:W1:Y:S01]  /*49c0*/  LDC R6, c[0x0][0x618] ;  /* 0x00018600ff067b82 */ /* 0x000e620000000800 */
[----:B------:R-:W-:Y:S02]  /*49d0*/  IMAD.X R5, RZ, RZ, ~R0, P0 ;  /* 0x000000ffff057224 */ /* 0x000fe400000e0e00 */
[----:B------:R-:W-:Y:S01]  /*49e0*/  FMUL R7, R7, UR4 ;  /* 0x0000000407077c20 */ /* 0x000fe20008400000 */
[----:B------:R-:W-:Y:S01]  /*49f0*/  ULDC UR4, c[0x0][0x154] ;  /* 0x0000550000047ab9 */ /* 0x000fe20000000800 */
[-C--:B------:R-:W-:Y:S02]  /*4a00*/  IMAD R0, R5, R14.reuse, RZ ;  /* 0x0000000e05007224 */ /* 0x080fe400078e02ff */
[C---:B------:R-:W-:Y:S01]  /*4a10*/  IMAD.WIDE.U32 R4, R3.reuse, R14, R16 ;  /* 0x0000000e03047225 */ /* 0x040fe200078e0010 */
[----:B------:R-:W2:Y:S01]  /*4a20*/  LDC R8, c[0x0][0x608] ;  /* 0x00018200ff087b82 */ /* 0x000ea20000000800 */
[----:B------:R-:W3:Y:S02]  /*4a30*/  F2I.U32.TRUNC.NTZ R7, R7 ;  /* 0x0000000700077305 */ /* 0x000ee4000020f000 */
[----:B------:R-:W-:Y:S01]  /*4a40*/  IMAD R3, R3, R15, R0 ;  /* 0x0000000f03037224 */ /* 0x000fe200078e0200 */
[----:B------:R-:W-:-:S03]  /*4a50*/  I2FP.F32.U32 R0, R20 ;  /* 0x0000001400007245 */ /* 0x000fc60000201000 */
[----:B------:R-:W-:Y:S01]  /*4a60*/  IMAD.IADD R3, R5, 0x1, R3 ;  /* 0x0000000105037824 */ /* 0x000fe200078e0203 */
[----:B------:R-:W4:Y:S01]  /*4a70*/  LDC R11, c[0x0][0x658] ;  /* 0x00019600ff0b7b82 */ /* 0x000f220000000800 */
[----:B0-----:R-:W-:-:S04]  /*4a80*/  ISETP.NE.U32.AND P0, PT, R26, RZ, PT ;  /* 0x000000ff1a00720c */ /* 0x001fc80003f05070 */
[----:B------:R-:W-:-:S03]  /*4a90*/  ISETP.NE.AND.EX P0, PT, R27, RZ, PT, P0 ;  /* 0x000000ff1b00720c */ /* 0x000fc60003f05300 */
[----:B------:R-:W0:Y:S01]  /*4aa0*/  LDC R9, c[0x0][0x144] ;  /* 0x00005100ff097b82 */ /* 0x000e220000000800 */
[-C--:B-1----:R-:W-:Y:S01]  /*4ab0*/  SHF.R.U64 R10, R4, R6.reuse, R3 ;  /* 0x00000006040a7219 */ /* 0x082fe20000001203 */
[----:B---3--:R-:W-:Y:S01]  /*4ac0*/  IMAD.MOV R7, RZ, RZ, -R7 ;  /* 0x000000ffff077224 */ /* 0x008fe200078e0a07 */
[----:B------:R-:W-:Y:S01]  /*4ad0*/  SHF.R.U32.HI R3, RZ, R6, R3 ;  /* 0x00000006ff037219 */ /* 0x000fe20000011603 */
[----:B------:R-:W-:-:S04]  /*4ae0*/  FMUL R6, R0, UR4 ;  /* 0x0000000400067c20 */ /* 0x000fc80008400000 */
[----:B------:R-:W1:Y:S01]  /*4af0*/  LDC R21, c[0x0][0x148] ;  /* 0x00005200ff157b82 */ /* 0x000e620000000800 */
[----:B------:R3:W0:Y:S01]  /*4b00*/  F2I.U32.TRUNC.NTZ R14, R6 ;  /* 0x00000006000e7305 */ /* 0x000622000020f000 */
[-CC-:B--2---:R-:W-:Y:S02]  /*4b10*/  SHF.R.U64 R13, R10, R8.reuse, R3.reuse ;  /* 0x000000080a0d7219 */ /* 0x184fe40000001203 */
[----:B------:R-:W-:-:S04]  /*4b20*/  SHF.R.U32.HI R0, RZ, R8, R3 ;  /* 0x00000008ff007219 */ /* 0x000fc80000011603 */
[----:B-----5:R-:W2:Y:S01]  /*4b30*/  LDC R24, c[0x0][0x648] ;  /* 0x00019200ff187b82 */ /* 0x020ea20000000800 */
[-CC-:B----4-:R-:W-:Y:S02]  /*4b40*/  SHF.R.U64 R15, R13, R11.reuse, R0.reuse ;  /* 0x0000000b0d0f7219 */ /* 0x190fe40000001200 */
[----:B------:R-:W-:-:S03]  /*4b50*/  SHF.R.U32.HI R5, RZ, R11, R0 ;  /* 0x0000000bff057219 */ /* 0x000fc60000011600 */
[----:B------:R-:W-:Y:S02]  /*4b60*/  IMAD.MOV.U32 R4, RZ, RZ, R15 ;  /* 0x000000ffff047224 */ /* 0x000fe400078e000f */
[----:B------:R-:W4:Y:S01]  /*4b70*/  LDC R28, c[0x0][0x638] ;  /* 0x00018e00ff1c7b82 */ /* 0x000f220000000800 */
[----:B0-----:R-:W-:-:S07]  /*4b80*/  IMAD R25, R9, R7, R12 ;  /* 0x0000000709197224 */ /* 0x001fce00078e020c */
[----:B------:R-:W0:Y:S08]  /*4b90*/  LDC R29, c[0x0][0x610] ;  /* 0x00018400ff1d7b82 */ /* 0x000e300000000800 */
[----:B------:R-:W0:Y:S01]  /*4ba0*/  LDC R30, c[0x0][0x600] ;  /* 0x00018000ff1e7b82 */ /* 0x000e220000000800 */
[----:B-123--:R-:W-:Y:S05]  /*4bb0*/  @!P0 BRA `(.L_x_97) ;  /* 0x0000000000288947 */ /* 0x00efea0003800000 */
[----:B------:R-:W1:Y:S02]  /*4bc0*/  LDC R0, c[0x0][0x64c] ;  /* 0x00019300ff007b82 */ /* 0x000e640000000800 */
[----:B-1----:R-:W-:-:S05]  /*4bd0*/  IADD3 R3, P0, R15, R0, RZ ;  /* 0x000000000f037210 */ /* 0x002fca0007f1e0ff */
        /* <DEDUP_REMOVED lines=8> */
.L_x_97:
[----:B------:R-:W-:Y:S01]  /*4c60*/  ISETP.NE.AND P0, PT, R2, 0x1, PT ;  /* 0x000000010200780c */ /* 0x000fe20003f05270 */
[----:B------:R-:W-:Y:S01]  /*4c70*/  IMAD.MOV R14, RZ, RZ, -R14 ;  /* 0x000000ffff0e7224 */ /* 0x000fe200078e0a0e */
[----:B------:R-:W-:Y:S02]  /*4c80*/  SHF.R.U64 R3, R4, R24, R5 ;  /* 0x0000001804037219 */ /* 0x000fe40000001205 */
[----:B------:R-:W-:Y:S02]  /*4c90*/  LOP3.LUT R0, R13, R66, RZ, 0xc0, !PT ;  /* 0x000000420d007212 */ /* 0x000fe400078ec0ff */
[----:B------:R-:W-:Y:S01]  /*4ca0*/  LOP3.LUT R10, R10, R65, RZ, 0xc0, !PT ;  /* 0x000000410a0a7212 */ /* 0x000fe200078ec0ff */
[----:B------:R-:W-:Y:S02]  /*4cb0*/  IMAD.MOV R4, RZ, RZ, -R3 ;  /* 0x000000ffff047224 */ /* 0x000fe400078e0a03 */
[----:B------:R-:W-:Y:S02]  /*4cc0*/  IMAD R0, R61, R3, R0 ;  /* 0x000000033d007224 */ /* 0x000fe400078e0200 */
[----:B----4-:R-:W-:-:S02]  /*4cd0*/  IMAD R3, R4, R28, R15 ;  /* 0x0000001c04037224 */ /* 0x010fc400078e020f */
[----:B------:R-:W-:Y:S02]  /*4ce0*/  @P0 IMAD R25, R21, R14, R20 ;  /* 0x0000000e15190224 */ /* 0x000fe400078e0214 */
[----:B0-----:R-:W-:Y:S02]  /*4cf0*/  IMAD R5, R3, R30, R10 ;  /* 0x0000001e03057224 */ /* 0x001fe400078e020a */
[----:B------:R-:W-:Y:S02]  /*4d00*/  IMAD R0, R0, R29, R25 ;  /* 0x0000001d00007224 */ /* 0x000fe400078e0219 */
[----:B------:R-:W-:-:S03]  /*4d10*/  IMAD.MOV.U32 R4, RZ, RZ, 0x1 ;  /* 0x00000001ff047424 */ /* 0x000fc600078e00ff */
[----:B------:R-:W-:Y:S02]  /*4d20*/  SEL R70, R5, R0, !P0 ;  /* 0x0000000005467207 */ /* 0x000fe40004000000 */
[----:B------:R-:W-:Y:S02]  /*4d30*/  PRMT R3, R4, 0x7610, R3 ;  /* 0x0000761004037816 */ /* 0x000fe40000000003 */
[----:B------:R-:W-:-:S07]  /*4d40*/  SEL R0, R0, R5, !P0 ;  /* 0x0000000500007207 */ /* 0x000fce0004000000 */
.L_x_95:
[----:B------:R-:W-:Y:S01]  /*4d50*/  LOP3.LUT P0, RZ, R3, 0xff, RZ, 0xc0, !PT ;  /* 0x000000ff03ff7812 */ /* 0x000fe2000780c0ff */
[----:B------:R-:W-:Y:S01]  /*4d60*/  UIMAD.WIDE.U32 UR4, UR42, -0x55555555, URZ ;  /* 0xaaaaaaab2a0478a5 */ /* 0x000fe2000f8e003f */
[----:B------:R-:W-:-:S03]  /*4d70*/  IMAD.MOV.U32 R71, RZ, RZ, R0 ;  /* 0x000000ffff477224 */ /* 0x000fc600078e0000 */
[----:B------:R-:W-:-:S04]  /*4d80*/  USHF.R.U32.HI UR4, URZ, 0x1, UR5 ;  /* 0x000000013f047899 */ /* 0x000fc80008011605 */
[----:B------:R-:W-:-:S04]  /*4d90*/  UIMAD UR42, UR4, -0x3, UR42 ;  /* 0xfffffffd042a78a4 */ /* 0x000fc8000f8e022a */
[----:B------:R-:W-:Y:S08]  /*4da0*/  @P0 BRA `(.L_x_98) ;  /* 0xffffffc400ac0947 */ /* 0x000ff0000383ffff */
[----:B------:R-:W-:Y:S05]  /*4db0*/  EXIT ;  /* 0x000000000000794d */ /* 0x000fea0003800000 */
.L_x_7:
        /* <DEDUP_REMOVED lines=26> */
.L_x_100:
[----:B------:R-:W0:Y:S01]  /*4f60*/  LDC.64 R28, c[0x0][0x640] ;  /* 0x00019000ff1c7b82 */ /* 0x000e220000000a00 */
[-CC-:B------:R-:W-:Y:S01]  /*4f70*/  SHF.R.U64 R21, R14, R8.reuse, R15.reuse ;  /* 0x000000080e157219 */ /* 0x180fe2000000120f */
[----:B------:R-:W-:Y:S01]  /*4f80*/  IMAD.MOV.U32 R31, RZ, RZ, 0x1 ;  /* 0x00000001ff1f7424 */ /* 0x000fe200078e00ff */
[----:B------:R-:W-:Y:S02]  /*4f90*/  SHF.R.U32.HI R7, RZ, R8, R15 ;  /* 0x00000008ff077219 */ /* 0x000fe4000001160f */
[----:B------:R-:W-:-:S03]  /*4fa0*/  IADD3 R13, P0, RZ, -R21, RZ ;  /* 0x80000015ff0d7210 */ /* 0x000fc60007f1e0ff */
[----:B------:R-:W1:Y:S02]  /*4fb0*/  LDC R12, c[0x0][0x618] ;  /* 0x00018600ff0c7b82 */ /* 0x000e640000000800 */
[----:B------:R-:W-:Y:S02]  /*4fc0*/  IMAD.X R7, RZ, RZ, ~R7, P0 ;  /* 0x000000ffff077224 */ /* 0x000fe400000e0e07 */
[----:B------:R-:W-:-:S04]  /*4fd0*/  IMAD.WIDE.U32 R10, R13, R24, R16 ;  /* 0x000000180d0a7225 */ /* 0x000fc800078e0010 */
[----:B------:R-:W2:Y:S01]  /*4fe0*/  LDC R14, c[0x0][0x608] ;  /* 0x00018200ff0e7b82 */ /* 0x000ea20000000800 */
[----:B------:R-:W-:-:S04]  /*4ff0*/  IMAD R8, R7, R24, RZ ;  /* 0x0000001807087224 */ /* 0x000fc800078e02ff */
[----:B------:R-:W-:-:S03]  /*5000*/  IMAD R7, R13, R25, R8 ;  /* 0x000000190d077224 */ /* 0x000fc600078e0208 */
[----:B------:R-:W3:Y:S01]  /*5010*/  LDC R26, c[0x0][0x658] ;  /* 0x00019600ff1a7b82 */ /* 0x000ee20000000800 */
[----:B------:R-:W-:Y:S01]  /*5020*/  IMAD.IADD R7, R11, 0x1, R7 ;  /* 0x000000010b077824 */ /* 0x000fe200078e0207 */
[----:B0-----:R-:W-:Y:S01]  /*5030*/  ISETP.NE.U32.AND P0, PT, R28, RZ, PT ;  /* 0x000000ff1c00720c */ /* 0x001fe20003f05070 */
[----:B------:R-:W-:-:S03]  /*5040*/  IMAD.MOV.U32 R11, RZ, RZ, -0x1 ;  /* 0xffffffffff0b7424 */ /* 0x000fc600078e00ff */
        /* <DEDUP_REMOVED lines=8> */
[-C--:B---3--:R-:W-:Y:S02]  /*50d0*/  SHF.L.U32 R10, R11, R26.reuse, RZ ;  /* 0x0000001a0b0a7219 */ /* 0x088fe400000006ff */
[--C-:B------:R-:W-:Y:S02]  /*50e0*/  SHF.R.U64 R24, R22, R26, R7.reuse ;  /* 0x0000001a16187219 */ /* 0x100fe40000001207 */
[----:B------:R-:W-:Y:S02]  /*50f0*/  LOP3.LUT R33, RZ, R10, RZ, 0x33, !PT ;  /* 0x0000000aff217212 */ /* 0x000fe400078e33ff */
[----:B------:R-:W-:Y:S01]  /*5100*/  SHF.R.U32.HI R11, RZ, R26, R7 ;  /* 0x0000001aff0b7219 */ /* 0x000fe20000011607 */
[----:B------:R-:W3:Y:S01]  /*5110*/  LDC R30, c[0x0][0x610] ;  /* 0x00018400ff1e7b82 */ /* 0x000ee20000000800 */
[----:B------:R-:W-:Y:S01]  /*5120*/  IMAD.MOV.U32 R10, RZ, RZ, R24 ;  /* 0x000000ffff0a7224 */ /* 0x000fe200078e0018 */
[----:B------:R-:W-:Y:S06]  /*5130*/  @!P0 BRA `(.L_x_101) ;  /* 0x0000000000288947 */ /* 0x000fec0003800000 */
        /* <DEDUP_REMOVED lines=10> */
.L_x_101:
[----:B------:R-:W-:Y:S02]  /*51e0*/  ISETP.NE.AND P0, PT, R2, 0x1, PT ;  /* 0x000000010200780c */ /* 0x000fe40003f05270 */
[----:B-1----:R-:W-:Y:S01]  /*51f0*/  SHF.R.U64 R8, R10, R8, R11 ;  /* 0x000000080a087219 */ /* 0x002fe2000000120b */
[----:B0-----:R-:W-:Y:S01]  /*5200*/  VIADD R11, R25, 0xffffffff ;  /* 0xffffffff190b7836 */ /* 0x001fe20000000000 */
[----:B------:R-:W-:Y:S02]  /*5210*/  SHF.L.U32 R31, R31, R26, RZ ;  /* 0x0000001a1f1f7219 */ /* 0x000fe400000006ff */
[----:B------:R-:W-:Y:S01]  /*5220*/  LOP3.LUT R5, R22, R33, RZ, 0xc0, !PT ;  /* 0x0000002116057212 */ /* 0x000fe200078ec0ff */
[----:B------:R-:W-:-:S04]  /*5230*/  IMAD.MOV R7, RZ, RZ, -R8 ;  /* 0x000000ffff077224 */ /* 0x000fc800078e0a08 */
[----:B------:R-:W-:Y:S02]  /*5240*/  IMAD R5, R31, R8, R5 ;  /* 0x000000081f057224 */ /* 0x000fe400078e0205 */
[----:B------:R-:W-:Y:S01]  /*5250*/  @P0 IMAD R6, R9, R23, R4 ;  /* 0x0000001709060224 */ /* 0x000fe200078e0204 */
[----:B------:R-:W-:Y:S01]  /*5260*/  LOP3.LUT R9, R20, R11, RZ, 0xc0, !PT ;  /* 0x0000000b14097212 */ /* 0x000fe200078ec0ff */
[----:B--2---:R-:W-:Y:S02]  /*5270*/  IMAD R4, R7, R27, R24 ;  /* 0x0000001b07047224 */ /* 0x004fe400078e0218 */
[----:B---3--:R-:W-:Y:S02]  /*5280*/  IMAD R6, R5, R30, R6 ;  /* 0x0000001e05067224 */ /* 0x008fe400078e0206 */
[----:B------:R-:W-:Y:S02]  /*5290*/  IMAD R5, R4, R25, R9 ;  /* 0x0000001904057224 */ /* 0x000fe400078e0209 */
[----:B------:R-:W-:-:S02]  /*52a0*/  IMAD.MOV.U32 R8, RZ, RZ, 0x1 ;  /* 0x00000001ff087424 */ /* 0x000fc400078e00ff */
[----:B------:R-:W-:Y:S01]  /*52b0*/  IMAD.MOV.U32 R7, RZ, RZ, R21 ;  /* 0x000000ffff077224 */ /* 0x000fe200078e0015 */
[----:B------:R-:W-:Y:S02]  /*52c0*/  SEL R19, R5, R6, !P0 ;  /* 0x0000000605137207 */ /* 0x000fe40004000000 */
[----:B------:R-:W-:-:S07]  /*52d0*/  SEL R12, R6, R5, !P0 ;  /* 0x00000005060c7207 */ /* 0x000fce0004000000 */
.L_x_99:
[----:B------:R-:W-:-:S08]  /*52e0*/  NOP ;  /* 0x0000000000007918 */ /* 0x000fd00000000000 */
[----:B------:R-:W0:-:S00]  /*52f0*/  USETMAXREG.DEALLOC.CTAPOOL 0x28 ;  /* 0x00000028000079c8 */ /* 0x000e0000080e0500 */
[----:B0-----:R-:W-:-:S13]  /*5300*/  ISETP.NE.AND P0, PT, R3, RZ, PT ;  /* 0x000000ff0300720c */ /* 0x001fda0003f05270 */
[----:B------:R-:W-:Y:S05]  /*5310*/  @P0 EXIT ;  /* 0x000000000000094d */ /* 0x000fea0003800000 */
[----:B------:R-:W-:Y:S01]  /*5320*/  LOP3.LUT P0, RZ, R8, 0xff, RZ, 0xc0, !PT ;  /* 0x000000ff08ff7812 */ /* 0x000fe2000780c0ff */
[----:B------:R-:W-:Y:S02]  /*5330*/  IMAD.MOV.U32 R3, RZ, RZ, 0x1 ;  /* 0x00000001ff037424 */ /* 0x000fe400078e00ff */
[----:B------:R-:W-:-:S10]  /*5340*/  IMAD.MOV.U32 R13, RZ, RZ, RZ ;  /* 0x000000ffff0d7224 */ /* 0x000fd400078e00ff */
[----:B------:R-:W-:Y:S05]  /*5350*/  @!P0 BRA `(.L_x_102) ;  /* 0x0000000c00948947 */ /* 0x000fea0003800000 */
[----:B------:R-:W0:Y:S01]  /*5360*/  LDC R3, c[0x0][0x28c] ;  /* 0x0000a300ff037b82 */ /* 0x000e220000000800 */
[----:B------:R-:W-:Y:S01]  /*5370*/  UMOV UR7, 0x1 ;  /* 0x0000000100077882 */ /* 0x000fe20000000000 */
[----:B------:R-:W-:Y:S01]  /*5380*/  ULDC UR14, c[0x0][0x658] ;  /* 0x00019600000e7ab9 */ /* 0x000fe20000000800 */
[----:B------:R-:W-:Y:S01]  /*5390*/  UMOV UR6, 0xffffffff ;  /* 0xffffffff00067882 */ /* 0x000fe20000000000 */
[----:B------:R-:W-:Y:S01]  /*53a0*/  BSSY B0, `(.L_x_102) ;  /* 0x00000e0000007945 */ /* 0x000fe20003800000 */
[----:B------:R-:W-:Y:S01]  /*53b0*/  USHF.L.U32 UR6, UR6, UR14, URZ ;  /* 0x0000000e06067299 */ /* 0x000fe2000800063f */
[----:B------:R-:W-:Y:S01]  /*53c0*/  IMAD.MOV.U32 R11, RZ, RZ, 0x1 ;  /* 0x00000001ff0b7424 */ /* 0x000fe200078e00ff */
[----:B------:R-:W-:Y:S01]  /*53d0*/  LOP3.LUT R10, R18, 0x2, RZ, 0xfc, !PT ;  /* 0x00000002120a7812 */ /* 0x000fe200078efcff */
[----:B------:R-:W1:Y:S01]  /*53e0*/  S2UR UR5, SR_CgaCtaId ;  /* 0x00000000000579c3 */ /* 0x000e620000008800 */
[----:B------:R-:W-:Y:S01]  /*53f0*/  IMAD.MOV.U32 R13, RZ, RZ, RZ ;  /* 0x000000ffff0d7224 */ /* 0x000fe200078e00ff */
[----:B------:R-:W-:Y:S01]  /*5400*/  ULDC UR13, c[0x0][0x600] ;  /* 0x00018000000d7ab9 */ /* 0x000fe20000000800 */
[----:B------:R-:W-:Y:S01]  /*5410*/  UMOV UR29, 0x5 ;  /* 0x00000005001d7882 */ /* 0x000fe20000000000 */
[----:B------:R-:W-:-:S02]  /*5420*/  UIADD3 UR13, UR13, -0x1, URZ ;  /* 0xffffffff0d0d7890 */ /* 0x000fc4000fffe03f */
[----:B------:R-:W-:Y:S02]  /*5430*/  USHF.L.U32 UR14, UR7, UR14, URZ ;  /* 0x0000000e070e7299 */ /* 0x000fe4000800063f */
[----:B------:R-:W-:Y:S01]  /*5440*/  ULOP3.LUT UR22, URZ, UR6, URZ, 0x33, !UPT ;  /* 0x000000063f167292 */ /* 0x000fe2000f8e333f */
[----:B------:R-:W-:Y:S01]  /*5450*/  ULDC.64 UR42, c[0x0][0x198] ;  /* 0x00006600002a7ab9 */ /* 0x000fe20000000a00 */
[----:B0-----:R-:W-:-:S05]  /*5460*/  VIADD R3, R3, 0x7f ;  /* 0x0000007f03037836 */ /* 0x001fca0000000000 */
[----:B------:R-:W-:Y:S01]  /*5470*/  SHF.R.S32.HI R4, RZ, 0x1f, R3 ;  /* 0x0000001fff047819 */ /* 0x000fe20000011403 */
[----:B-1----:R-:W-:-:S03]  /*5480*/  ULOP3.LUT UR4, UR5, 0x1, URZ, 0xc0, !UPT ;  /* 0x0000000105047892 */ /* 0x002fc6000f8ec03f */
[----:B------:R-:W-:Y:S01]  /*5490*/  LEA.HI R4, R4, R3, RZ, 0x7 ;  /* 0x0000000304047211 */ /* 0x000fe200078f38ff */
[----:B------:R-:W-:Y:S01]  /*54a0*/  USHF.R.U32.HI UR31, URZ, 0x1, UR5 ;  /* 0x000000013f1f7899 */ /* 0x000fe20008011605 */
[----:B------:R-:W-:Y:S01]  /*54b0*/  IMAD.MOV.U32 R3, RZ, RZ, 0x1 ;  /* 0x00000001ff037424 */ /* 0x000fe200078e00ff */
[----:B------:R-:W-:Y:S01]  /*54c0*/  USHF.L.U32 UR15, UR5, 0x5, URZ ;  /* 0x00000005050f7899 */ /* 0x000fe2000800063f */
[----:B------:R-:W-:Y:S01]  /*54d0*/  SHF.R.S32.HI R8, RZ, 0x7, R4 ;  /* 0x00000007ff087819 */ /* 0x000fe20000011404 */
[----:B------:R-:W-:Y:S02]  /*54e0*/  USHF.L.U32 UR21, UR5, 0xb, URZ ;  /* 0x0000000b05157899 */ /* 0x000fe4000800063f */
[----:B------:R-:W-:Y:S02]  /*54f0*/  ULOP3.LUT UR5, UR5, 0xfffffffe, URZ, 0xc0, !UPT ;  /* 0xfffffffe05057892 */ /* 0x000fe4000f8ec03f */
[----:B------:R-:W-:Y:S01]  /*5500*/  UISETP.GT.U32.AND UP0, UPT, UR4, 0xffff, UPT ;  /* 0x0000ffff0400788c */ /* 0x000fe2000bf04070 */
[----:B------:R-:W-:Y:S01]  /*5510*/  VIADD R9, R8, 0x1 ;  /* 0x0000000108097836 */ /* 0x000fe20000000000 */
[----:B------:R-:W-:-:S02]  /*5520*/  USHF.L.U32 UR23, UR7, UR5, URZ ;  /* 0x0000000507177299 */ /* 0x000fc4000800063f */
[----:B------:R-:W-:Y:S02]  /*5530*/  ULOP3.LUT UR5, UR5, 0x1, URZ, 0xfc, !UPT ;  /* 0x0000000105057892 */ /* 0x000fe4000f8efc3f */
[----:B------:R-:W-:Y:S02]  /*5540*/  USEL UR4, UR4, 0xffff, !UP0 ;  /* 0x0000ffff04047887 */ /* 0x000fe4000c000000 */
[----:B------:R-:W-:Y:S02]  /*5550*/  USHF.L.U32 UR5, UR7, UR5, URZ ;  /* 0x0000000507057299 */ /* 0x000fe4000800063f */
[----:B------:R-:W-:Y:S02]  /*5560*/  ULOP3.LUT UR4, UR4, 0xffff, URZ, 0xc0, !UPT ;  /* 0x0000ffff04047892 */ /* 0x000fe4000f8ec03f */
[----:B------:R-:W-:Y:S02]  /*5570*/  ULOP3.LUT UR15, UR15, 0x20, URZ, 0xc0, !UPT ;  /* 0x000000200f0f7892 */ /* 0x000fe4000f8ec03f */
[----:B------:R-:W-:-:S02]  /*5580*/  ULOP3.LUT UR21, UR21, 0x800, URZ, 0xc0, !UPT ;  /* 0x0000080015157892 */ /* 0x000fc4000f8ec03f */
[----:B------:R-:W-:Y:S02]  /*5590*/  ULOP3.LUT UR23, UR23, UR5, URZ, 0xfc, !UPT ;  /* 0x0000000517177292 */ /* 0x000fe4000f8efc3f */
[----:B------:R-:W-:-:S12]  /*55a0*/  USHF.L.U32 UR29, UR29, UR4, URZ ;  /* 0x000000041d1d7299 */ /* 0x000fd8000800063f */
.L_x_113:
[----:B------:R-:W-:-:S03]  /*55b0*/  UMOV UR4, 0xffffffff ;  /* 0xffffffff00047882 */ /* 0x000fc60000000000 */
[----:B------:R-:W-:Y:S05]  /*55c0*/  BRA.DIV UR4, `(.L_x_103) ;  /* 0x0000000e04bc7947 */ /* 0x000fea000b800000 */
[----:B------:R-:W-:-:S13]  /*55d0*/  ELECT P6, URZ, PT ;  /* 0x00000000003f782f */ /* 0x000fda00038c0000 */
.L_x_123:
[----:B------:R-:W0:Y:S01]  /*55e0*/  LDC R4, c[0x0][0x28c] ;  /* 0x0000a300ff047b82 */ /* 0x000e220000000800 */
[----:B------:R-:W-:Y:S01]  /*55f0*/  BSSY B1, `(.L_x_104) ;  /* 0x0000048000017945 */ /* 0x000fe20003800000 */
[----:B0-----:R-:W-:-:S13]  /*5600*/  ISETP.LT.OR P6, PT, R4, 0x1, !P6 ;  /* 0x000000010400780c */ /* 0x001fda00077c1670 */
[----:B------:R-:W-:Y:S05]  /*5610*/  @P6 BRA `(.L_x_105) ;  /* 0x0000000400146947 */ /* 0x000fea0003800000 */
[----:B------:R-:W-:Y:S01]  /*5620*/  LEA R12, R12, UR31, 0x1 ;  /* 0x0000001f0c0c7c11 */ /* 0x000fe2000f8e08ff */
[----:B------:R-:W-:Y:S01]  /*5630*/  IMAD.MOV.U32 R20, RZ, RZ, RZ ;  /* 0x000000ffff147224 */ /* 0x000fe200078e00ff */
[----:B------:R-:W-:Y:S01]  /*5640*/  LEA R19, R19, UR15, 0x6 ;  /* 0x0000000f13137c11 */ /* 0x000fe2000f8e30ff */
[----:B------:R-:W-:Y:S02]  /*5650*/  IMAD.MOV.U32 R4, RZ, RZ, R9 ;  /* 0x000000ffff047224 */ /* 0x000fe400078e0009 */
[----:B------:R-:W-:Y:S02]  /*5660*/  IMAD.MOV.U32 R5, RZ, RZ, R3 ;  /* 0x000000ffff057224 */ /* 0x000fe400078e0003 */
[----:B------:R-:W-:Y:S02]  /*5670*/  IMAD.MOV.U32 R6, RZ, RZ, R13 ;  /* 0x000000ffff067224 */ /* 0x000fe400078e000d */
[----:B------:R-:W-:-:S07]  /*5680*/  IMAD.SHL.U32 R15, R12, 0x40, RZ ;  /* 0x000000400c0f7824 */ /* 0x000fce00078e00ff */
.L_x_108:
[----:B------:R-:W0:Y:S01]  /*5690*/  S2R R21, SR_CgaCtaId ;  /* 0x0000000000157919 */ /* 0x000e220000008800 */
[----:B------:R-:W-:Y:S02]  /*56a0*/  MOV R12, 0x400 ;  /* 0x00000400000c7802 */ /* 0x000fe40000000f00 */
[----:B------:R-:W-:-:S13]  /*56b0*/  ISETP.NE.AND P1, PT, R0, RZ, PT ;  /* 0x000000ff0000720c */ /* 0x000fda0003f25270 */
[----:B------:R-:W1:Y:S01]  /*56c0*/  @!P1 LDC R14, c[0x0][0x500] ;  /* 0x00014000ff0e9b82 */ /* 0x000e620000000800 */
[----:B0-----:R-:W-:Y:S02]  /*56d0*/  LEA R23, R21, R12, 0x18 ;  /* 0x0000000c15177211 */ /* 0x001fe400078ec0ff */
[----:B------:R-:W-:-:S03]  /*56e0*/  SHF.L.U32 R12, R5, 0x1f, RZ ;  /* 0x0000001f050c7819 */ /* 0x000fc600000006ff */
[----:B------:R-:W-:-:S04]  /*56f0*/  IMAD R21, R6, 0x8, R23 ;  /* 0x0000000806157824 */ /* 0x000fc800078e0217 */
[----:B------:R-:W0:Y:S02]  /*5700*/  SYNCS.PHASECHK.TRANS64.TRYWAIT P0, [R21+URZ+0x18], R12 ;  /* 0x0000180c150075a7 */ /* 0x000e24000800017f */
[----:B01----:R-:W-:Y:S05]  /*5710*/  @!P0 BRA `(.L_x_106) ;  /* 0x0000000c00888947 */ /* 0x003fea0003800000 */
.L_x_124:
[----:B0-----:R-:W-:Y:S01]  /*5720*/  PRMT R12, R10, 0x9910, RZ ;  /* 0x000099100a0c7816 */ /* 0x001fe200000000ff */
[----:B------:R0:W-:Y:S03]  /*5730*/  @!P1 SYNCS.ARRIVE.TRANS64 RZ, [R21+URZ], R14 ;  /* 0x0000000e15ff99a7 */ /* 0x0001e6000800003f */
[----:B------:R-:W-:-:S13]  /*5740*/  ISETP.NE.AND P0, PT, R12, 0x2, PT ;  /* 0x000000020c00780c */ /* 0x000fda0003f05270 */
[----:B0-----:R-:W-:Y:S05]  /*5750*/  @P0 BRA `(.L_x_107) ;  /* 0x0000000000040947 */ /* 0x001fea0003800000 */
[----:B------:R-:W-:Y:S01]  /*5760*/  BPT.TRAP 0x1 ;  /* 0x000000040000795c */ /* 0x000fe20000300000 */
.L_x_107:
[----:B------:R-:W-:Y:S01]  /*5770*/  LEA R12, R6, UR31, 0x2 ;  /* 0x0000001f060c7c11 */ /* 0x000fe2000f8e10ff */
[----:B------:R-:W-:Y:S01]  /*5780*/  VIADD R4, R4, 0xffffffff ;  /* 0xffffffff04047836 */ /* 0x000fe20000000000 */
[----:B------:R-:W-:Y:S01]  /*5790*/  LEA R14, R6, UR21, 0xd ;  /* 0x00000015060e7c11 */ /* 0x000fe2000f8e68ff */
[----:B------:R-:W-:Y:S01]  /*57a0*/  UIADD3 UR4, UP0, UR42, 0xf0, URZ ;  /* 0x000000f02a047890 */ /* 0x000fe2000ff1e03f */
[----:B------:R-:W-:Y:S01]  /*57b0*/  R2UR UR34, R20 ;  /* 0x00000000142272ca */ /* 0x000fe200000e0000 */
[----:B------:R-:W-:Y:S01]  /*57c0*/  IMAD.SHL.U32 R12, R12, 0x1000, RZ ;  /* 0x000010000c0c7824 */ /* 0x000fe200078e00ff */
[----:B------:R-:W-:Y:S01]  /*57d0*/  R2UR UR33, R21 ;  /* 0x00000000152172ca */ /* 0x000fe200000e0000 */
[--C-:B------:R-:W-:Y:S01]  /*57e0*/  IMAD R14, R14, 0x2, R23.reuse ;  /* 0x000000020e0e7824 */ /* 0x100fe200078e0217 */
[----:B------:R-:W-:Y:S01]  /*57f0*/  R2UR UR36, R7 ;  /* 0x00000000072472ca */ /* 0x000fe200000e0000 */
[----:B------:R-:W-:Y:S01]  /*5800*/  IMAD R12, R12, 0x2, R23 ;  /* 0x000000020c0c7824 */ /* 0x000fe200078e0217 */
[----:B------:R-:W-:Y:S01]  /*5810*/  R2UR UR35, R15 ;  /* 0x000000000f2372ca */ /* 0x000fe200000e0000 */
[----:B------:R-:W-:Y:S01]  /*5820*/  UIADD3 UR44, UP1, UR42, 0x1f0, URZ ;  /* 0x000001f02a2c7890 */ /* 0x000fe2000ff3e03f */
[----:B------:R-:W-:Y:S01]  /*5830*/  R2UR UR8, R14 ;  /* 0x000000000e0872ca */ /* 0x000fe200000e0000 */
[----:B------:R-:W-:Y:S01]  /*5840*/  UIADD3.X UR5, URZ, UR43, URZ, UP0, !UPT ;  /* 0x0000002b3f057290 */ /* 0x000fe200087fe43f */
[----:B------:R-:W-:Y:S01]  /*5850*/  R2UR UR24, R12 ;  /* 0x000000000c1872ca */ /* 0x000fe200000e0000 */
[----:B------:R-:W-:Y:S01]  /*5860*/  UPRMT UR30, URZ, 0x5410, UR29 ;  /* 0x000054103f1e7896 */ /* 0x000fe2000800001d */
[----:B------:R-:W-:Y:S01]  /*5870*/  R2UR UR19, R19 ;  /* 0x00000000131372ca */ /* 0x000fe200000e0000 */
[----:B------:R-:W-:Y:S01]  /*5880*/  UIADD3 UR26, UR34, 0x40, URZ ;  /* 0x00000040221a7890 */ /* 0x000fe2000fffe03f */
[----:B------:R-:W-:Y:S01]  /*5890*/  ISETP.GT.AND P1, PT, R4, 0x1, PT ;  /* 0x000000010400780c */ /* 0x000fe20003f24270 */
[----:B------:R-:W-:Y:S01]  /*58a0*/  UIADD3.X UR45, URZ, UR43, URZ, UP1, !UPT ;  /* 0x0000002b3f2d7290 */ /* 0x000fe20008ffe43f */
[----:B------:R-:W-:Y:S01]  /*58b0*/  VIADD R6, R6, 0x1 ;  /* 0x0000000106067836 */ /* 0x000fe20000000000 */
[----:B------:R-:W-:Y:S01]  /*58c0*/  UPRMT UR37, URZ, 0x5410, UR23 ;  /* 0x000054103f257896 */ /* 0x000fe20008000017 */
[----:B------:R-:W-:Y:S01]  /*58d0*/  VIADD R20, R20, 0x80 ;  /* 0x0000008014147836 */ /* 0x000fe20000000000 */
[----:B------:R-:W-:Y:S01]  /*58e0*/  UMOV UR6, 0x0 ;  /* 0x0000000000067882 */ /* 0x000fe20000000000 */
[----:B------:R-:W-:Y:S01]  /*58f0*/  UMOV UR7, 0x10000000 ;  /* 0x1000000000077882 */ /* 0x000fe20000000000 */
[----:B------:R-:W-:Y:S01]  /*5900*/  UIADD3 UR16, UR8, 0x18100, URZ ;  /* 0x0001810008107890 */ /* 0x000fe2000fffe03f */
[----:B------:R-:W-:Y:S01]  /*5910*/  ISETP.NE.AND P0, PT, R6, 0x3, PT ;  /* 0x000000030600780c */ /* 0x000fe20003f05270 */
[----:B------:R-:W-:-:S02]  /*5920*/  UIADD3 UR32, UR24, 0x100, URZ ;  /* 0x0000010018207890 */ /* 0x000fc4000fffe03f */
[----:B------:R-:W-:Y:S01]  /*5930*/  UIADD3 UR24, UR24, 0x4100, URZ ;  /* 0x0000410018187890 */ /* 0x000fe2000fffe03f */
[----:B------:R-:W-:Y:S01]  /*5940*/  SEL R12, RZ, 0x1, P0 ;  /* 0x00000001ff0c7807 */ /* 0x000fe20000000000 */
[----:B------:R-:W-:Y:S01]  /*5950*/  UIADD3 UR8, UR8, 0x1a100, URZ ;  /* 0x0001a10008087890 */ /* 0x000fe2000fffe03f */
[----:B------:R-:W-:Y:S01]  /*5960*/  SEL R6, R6, RZ, P0 ;  /* 0x000000ff06067207 */ /* 0x000fe20000000000 */
[----:B------:R-:W-:Y:S01]  /*5970*/  UMOV UR25, UR33 ;  /* 0x0000002100197c82 */ /* 0x000fe20008000000 */
[----:B------:R-:W-:Y:S01]  /*5980*/  UMOV UR28, UR36 ;  /* 0x00000024001c7c82 */ /* 0x000fe20008000000 */
[----:B------:R-:W-:Y:S01]  /*5990*/  UMOV UR27, UR35 ;  /* 0x00000023001b7c82 */ /* 0x000fe20008000000 */
[----:B------:R-:W-:Y:S01]  /*59a0*/  UMOV UR17, UR33 ;  /* 0x0000002100117c82 */ /* 0x000fe20008000000 */
[----:B------:R-:W-:Y:S01]  /*59b0*/  UMOV UR18, UR34 ;  /* 0x0000002200127c82 */ /* 0x000fe20008000000 */
[----:B------:R-:W-:Y:S01]  /*59c0*/  UMOV UR20, UR36 ;  /* 0x0000002400147c82 */ /* 0x000fe20008000000 */
[----:B------:R0:W-:Y:S01]  /*59d0*/  UTMALDG.3D.MULTICAST [UR32], [UR4], UR30, desc[UR6] ;  /* 0x00000620040073b4 */ /* 0x0001e2000801181e */
[----:B------:R-:W-:Y:S01]  /*59e0*/  UMOV UR9, UR33 ;  /* 0x0000002100097c82 */ /* 0x000fe20008000000 */
[----:B------:R-:W-:Y:S01]  /*59f0*/  UMOV UR11, UR19 ;  /* 0x00000013000b7c82 */ /* 0x000fe20008000000 */
[----:B------:R-:W-:Y:S01]  /*5a00*/  UMOV UR12, UR36 ;  /* 0x00000024000c7c82 */ /* 0x000fe20008000000 */
[----:B------:R-:W-:Y:S01]  /*5a10*/  UMOV UR10, UR26 ;  /* 0x0000001a000a7c82 */ /* 0x000fe20008000000 */
[----:B------:R-:W-:Y:S01]  /*5a20*/  LOP3.LUT R5, R5, R12, RZ, 0x3c, !PT ;  /* 0x0000000c05057212 */ /* 0x000fe200078e3cff */
[----:B------:R0:W-:Y:S01]  /*5a30*/  UTMALDG.3D.MULTICAST [UR24], [UR4], UR30, desc[UR6] ;  /* 0x00000618040073b4 */ /* 0x0001e2000801181e */
[----:B------:R0:W-:Y:S01]  /*5a40*/  UTMALDG.3D.MULTICAST [UR16], [UR44], UR37, desc[UR6] ;  /* 0x000006102c0073b4 */ /* 0x0001e20008011825 */
[----:B------:R0:W-:Y:S02]  /*5a50*/  UTMALDG.3D.MULTICAST [UR8], [UR44], UR37, desc[UR6] ;  /* 0x000006082c0073b4 */ /* 0x0001e40008011825 */
[----:B0-----:R-:W-:Y:S05]  /*5a60*/  @P1 BRA `(.L_x_108) ;  /* 0xfffffffc00081947 */ /* 0x001fea000383ffff */
.L_x_105:
[----:B------:R-:W-:Y:S05]  /*5a70*/  BSYNC B1 ;  /* 0x0000000000017941 */ /* 0x000fea0003800000 */
.L_x_104:
[----:B------:R-:W-:Y:S01]  /*5a80*/  LOP3.LUT P1, RZ, R11, 0xff, RZ, 0xc0, !PT ;  /* 0x000000ff0bff7812 */ /* 0x000fe2000782c0ff */
[C---:B------:R-:W-:Y:S01]  /*5a90*/  IMAD.IADD R13, R8.reuse, 0x1, R13 ;  /* 0x00000001080d7824 */ /* 0x040fe200078e020d */
[----:B------:R-:W-:Y:S01]  /*5aa0*/  ULDC.64 UR4, c[0x0][0x650] ;  /* 0x0001940000047ab9 */ /* 0x000fe20000000a00 */
[C---:B------:R-:W-:Y:S01]  /*5ab0*/  ISETP.GE.U32.AND P2, PT, R8.reuse, 0x3, PT ;  /* 0x000000030800780c */ /* 0x040fe20003f46070 */
[----:B------:R-:W-:Y:S01]  /*5ac0*/  BSSY B1, `(.L_x_109) ;  /* 0x000006b000017945 */ /* 0x000fe20003800000 */
[----:B------:R-:W-:Y:S01]  /*5ad0*/  IMAD.MOV.U32 R12, RZ, RZ, -0x1 ;  /* 0xffffffffff0c7424 */ /* 0x000fe200078e00ff */
[----:B------:R-:W-:Y:S01]  /*5ae0*/  ISETP.GT.U32.AND P0, PT, R13, 0x2, PT ;  /* 0x000000020d00780c */ /* 0x000fe20003f04070 */
[----:B------:R-:W-:Y:S01]  /*5af0*/  IMAD.MOV.U32 R19, RZ, RZ, -0x1 ;  /* 0xffffffffff137424 */ /* 0x000fe200078e00ff */
[----:B------:R-:W-:Y:S01]  /*5b00*/  PRMT R11, RZ, 0x7610, R11 ;  /* 0x00007610ff0b7816 */ /* 0x000fe2000000000b */
[----:B------:R-:W-:Y:S01]  /*5b10*/  IMAD.MOV.U32 R7, RZ, RZ, -0x1 ;  /* 0xffffffffff077424 */ /* 0x000fe200078e00ff */
[----:B------:R-:W-:-:S03]  /*5b20*/  ISETP.LT.U32.AND P0, PT, R8, 0x3, P0 ;  /* 0x000000030800780c */ /* 0x000fc60000701070 */
[----:B------:R-:W0:Y:S01]  /*5b30*/  @P1 S2R R5, SR_CgaCtaId ;  /* 0x0000000000051919 */ /* 0x000e220000008800 */
[----:B------:R-:W-:-:S04]  /*5b40*/  @P1 MOV R4, 0x400 ;  /* 0x0000040000041802 */ /* 0x000fc80000000f00 */
[----:B0-----:R-:W-:Y:S01]  /*5b50*/  @P1 LEA R6, R5, R4, 0x18 ;  /* 0x0000000405061211 */ /* 0x001fe200078ec0ff */
[----:B------:R-:W-:Y:S01]  /*5b60*/  IMAD.WIDE.U32 R4, R13, -0x55555555, RZ ;  /* 0xaaaaaaab0d047825 */ /* 0x000fe200078e00ff */
[----:B------:R-:W-:Y:S02]  /*5b70*/  SEL R4, RZ, 0x1, !P0 ;  /* 0x00000001ff047807 */ /* 0x000fe40004000000 */
[----:B------:R0:W-:Y:S01]  /*5b80*/  @P1 SYNCS.ARRIVE.TRANS64.A1T0 RZ, [R6+URZ+0x48], RZ ;  /* 0x000048ff06ff19a7 */ /* 0x0001e2000810003f */
[----:B------:R-:W-:Y:S02]  /*5b90*/  IADD3 R16, P1, R16, UR38, RZ ;  /* 0x0000002610107c10 */ /* 0x000fe4000ff3e0ff */
[----:B------:R-:W-:Y:S02]  /*5ba0*/  LOP3.LUT R3, R3, R4, RZ, 0x3c, !PT ;  /* 0x0000000403037212 */ /* 0x000fe400078e3cff */
[----:B------:R-:W-:Y:S02]  /*5bb0*/  IADD3.X R17, R17, UR41, RZ, P1, !PT ;  /* 0x0000002911117c10 */ /* 0x000fe40008ffe4ff */
[----:B------:R-:W-:-:S02]  /*5bc0*/  ISETP.GE.U32.AND P0, PT, R16, UR4, PT ;  /* 0x0000000410007c0c */ /* 0x000fc4000bf06070 */
[----:B0-----:R-:W-:Y:S02]  /*5bd0*/  SHF.R.U32.HI R6, RZ, 0x1, R5 ;  /* 0x00000001ff067819 */ /* 0x001fe40000011605 */
[----:B------:R-:W-:Y:S02]  /*5be0*/  ISETP.GE.U32.AND.EX P0, PT, R17, UR5, PT, P0 ;  /* 0x0000000511007c0c */ /* 0x000fe4000bf06100 */
[----:B------:R-:W-:Y:S01]  /*5bf0*/  @P2 LOP3.LUT R3, R3, 0x1, R6, 0x78, !PT ;  /* 0x0000000103032812 */ /* 0x000fe200078e7806 */
[----:B------:R-:W-:Y:S01]  /*5c00*/  IMAD R13, R6, -0x3, R13 ;  /* 0xfffffffd060d7824 */ /* 0x000fe200078e020d */
[----:B------:R-:W-:-:S09]  /*5c10*/  PRMT R4, RZ, 0x7610, R4 ;  /* 0x00007610ff047816 */ /* 0x000fd20000000004 */
[----:B------:R-:W-:Y:S05]  /*5c20*/  @P0 BRA `(.L_x_110) ;  /* 0x0000000400500947 */ /* 0x000fea0003800000 */
[----:B------:R-:W0:Y:S01]  /*5c30*/  S2R R15, SR_CTAID.X ;  /* 0x00000000000f7919 */ /* 0x000e220000002500 */
[----:B------:R-:W-:Y:S01]  /*5c40*/  ULDC.64 UR4, c[0x0][0x628] ;  /* 0x00018a0000047ab9 */ /* 0x000fe20000000a00 */
[----:B------:R-:W1:Y:S01]  /*5c50*/  LDC R20, c[0x0][0x144] ;  /* 0x00005100ff147b82 */ /* 0x000e620000000800 */
[----:B------:R-:W-:Y:S01]  /*5c60*/  ISETP.NE.U32.AND P0, PT, RZ, UR4, PT ;  /* 0x00000004ff007c0c */ /* 0x000fe2000bf05070 */
[----:B------:R-:W2:Y:S01]  /*5c70*/  S2R R12, SR_CTAID.Y ;  /* 0x00000000000c7919 */ /* 0x000ea20000002600 */
[----:B------:R-:W-:Y:S01]  /*5c80*/  ULDC UR6, c[0x0][0x150] ;  /* 0x0000540000067ab9 */ /* 0x000fe20000000800 */
[----:B------:R-:W-:Y:S01]  /*5c90*/  ULDC UR7, c[0x0][0x630] ;  /* 0x00018c0000077ab9 */ /* 0x000fe20000000800 */
[----:B------:R-:W-:Y:S01]  /*5ca0*/  ISETP.NE.AND.EX P0, PT, RZ, UR5, PT, P0 ;  /* 0x00000005ff007c0c */ /* 0x000fe2000bf05300 */
[----:B------:R-:W-:Y:S01]  /*5cb0*/  IMAD.MOV.U32 R4, RZ, RZ, R16 ;  /* 0x000000ffff047224 */ /* 0x000fe200078e0010 */
[----:B0-----:R-:W-:-:S05]  /*5cc0*/  I2FP.F32.U32 R5, R15 ;  /* 0x0000000f00057245 */ /* 0x001fca0000201000 */
[----:B------:R-:W-:Y:S01]  /*5cd0*/  FMUL R21, R5, UR6 ;  /* 0x0000000605157c20 */ /* 0x000fe20008400000 */
[----:B------:R-:W-:-:S05]  /*5ce0*/  IMAD.MOV.U32 R5, RZ, RZ, R17 ;  /* 0x000000ffff057224 */ /* 0x000fca00078e0011 */
[----:B--2---:R-:W-:Y:S05]  /*5cf0*/  @!P0 BRA `(.L_x_111) ;  /* 0x0000000000288947 */ /* 0x004fea0003800000 */
[----:B------:R-:W-:Y:S02]  /*5d00*/  ULDC UR6, c[0x0][0x634] ;  /* 0x00018d0000067ab9 */ /* 0x000fe40000000800 */
[----:B------:R-:W-:-:S05]  /*5d10*/  IADD3 R5, P0, R16, UR6, RZ ;  /* 0x0000000610057c10 */ /* 0x000fca000ff1e0ff */
[----:B------:R-:W-:-:S04]  /*5d20*/  IMAD.X R19, RZ, RZ, R17, P0 ;  /* 0x000000ffff137224 */ /* 0x000fc800000e0611 */
[----:B------:R-:W-:-:S04]  /*5d30*/  IMAD.WIDE.U32 R6, R19, UR4, RZ ;  /* 0x0000000413067c25 */ /* 0x000fc8000f8e00ff */
[----:B------:R-:W-:-:S04]  /*5d40*/  IMAD.WIDE.U32 R6, P0, R5, UR5, R6 ;  /* 0x0000000505067c25 */ /* 0x000fc8000f800006 */
[----:B------:R-:W-:-:S04]  /*5d50*/  IMAD.WIDE.U32 R4, R5, UR4, RZ ;  /* 0x0000000405047c25 */ /* 0x000fc8000f8e00ff */
[----:B------:R-:W-:Y:S01]  /*5d60*/  IMAD.MOV.U32 R4, RZ, RZ, R7 ;  /* 0x000000ffff047224 */ /* 0x000fe200078e0007 */
[----:B------:R-:W-:Y:S01]  /*5d70*/  IADD3 RZ, P1, R5, R6, RZ ;  /* 0x0000000605ff7210 */ /* 0x000fe20007f3e0ff */
[----:B------:R-:W-:-:S04]  /*5d80*/  IMAD.X R5, RZ, RZ, RZ, P0 ;  /* 0x000000ffff057224 */ /* 0x000fc800000e06ff */
[----:B------:R-:W-:-:S08]  /*5d90*/  IMAD.WIDE.U32.X R4, R19, UR5, R4, P1 ;  /* 0x0000000513047c25 */ /* 0x000fd000088e0404 */
.L_x_111:
[--C-:B------:R-:W-:Y:S01]  /*5da0*/  SHF.R.U64 R14, R4, UR7, R5.reuse ;  /* 0x00000007040e7c19 */ /* 0x100fe20008001205 */
[----:B------:R-:W0:Y:S01]  /*5db0*/  F2I.U32.TRUNC.NTZ R21, R21 ;  /* 0x0000001500157305 */ /* 0x000e22000020f000 */
[----:B------:R-:W-:Y:S01]  /*5dc0*/  SHF.R.U32.HI R4, RZ, UR7, R5 ;  /* 0x00000007ff047c19 */ /* 0x000fe20008011605 */
[----:B------:R-:W-:Y:S01]  /*5dd0*/  ULDC.64 UR4, c[0x0][0x620] ;  /* 0x0001880000047ab9 */ /* 0x000fe20000000a00 */
[----:B------:R-:W-:Y:S01]  /*5de0*/  IADD3 R7, P0, RZ, -R14, RZ ;  /* 0x8000000eff077210 */ /* 0x000fe20007f1e0ff */
[----:B------:R-:W-:-:S04]  /*5df0*/  ULDC.64 UR6, c[0x0][0x640] ;  /* 0x0001900000067ab9 */ /* 0x000fc80000000a00 */
[----:B------:R-:W-:Y:S01]  /*5e00*/  IMAD.X R4, RZ, RZ, ~R4, P0 ;  /* 0x000000ffff047224 */ /* 0x000fe200000e0e04 */
[----:B------:R-:W-:-:S03]  /*5e10*/  ISETP.NE.U32.AND P0, PT, RZ, UR6, PT ;  /* 0x00000006ff007c0c */ /* 0x000fc6000bf05070 */
[----:B------:R-:W-:Y:S01]  /*5e20*/  IMAD R6, R4, UR4, RZ ;  /* 0x0000000404067c24 */ /* 0x000fe2000f8e02ff */
[----:B------:R-:W-:Y:S01]  /*5e30*/  ISETP.NE.AND.EX P0, PT, RZ, UR7, PT, P0 ;  /* 0x00000007ff007c0c */ /* 0x000fe2000bf05300 */
[----:B------:R-:W-:Y:S01]  /*5e40*/  IMAD.WIDE.U32 R4, R7, UR4, R16 ;  /* 0x0000000407047c25 */ /* 0x000fe2000f8e0010 */
[----:B------:R-:W-:-:S03]  /*5e50*/  ULDC UR4, c[0x0][0x618] ;  /* 0x0001860000047ab9 */ /* 0x000fc60000000800 */
[----:B------:R-:W-:Y:S01]  /*5e60*/  IMAD R7, R7, UR5, R6 ;  /* 0x0000000507077c24 */ /* 0x000fe2000f8e0206 */
[----:B------:R-:W-:Y:S01]  /*5e70*/  ULDC UR5, c[0x0][0x154] ;  /* 0x0000550000057ab9 */ /* 0x000fe20000000800 */
[----:B0-----:R-:W-:Y:S02]  /*5e80*/  IMAD.MOV R6, RZ, RZ, -R21 ;  /* 0x000000ffff067224 */ /* 0x001fe400078e0a15 */
[----:B------:R-:W0:Y:S01]  /*5e90*/  LDC R21, c[0x0][0x148] ;  /* 0x00005200ff157b82 */ /* 0x000e220000000800 */
[----:B------:R-:W-:Y:S02]  /*5ea0*/  IMAD.IADD R5, R5, 0x1, R7 ;  /* 0x0000000105057824 */ /* 0x000fe400078e0207 */
[----:B-1----:R-:W-:Y:S01]  /*5eb0*/  IMAD R15, R20, R6, R15 ;  /* 0x00000006140f7224 */ /* 0x002fe200078e020f */
[----:B------:R-:W-:Y:S02]  /*5ec0*/  I2FP.F32.U32 R6, R12 ;  /* 0x0000000c00067245 */ /* 0x000fe40000201000 */
[----:B------:R-:W-:-:S02]  /*5ed0*/  SHF.R.U64 R19, R4, UR4, R5 ;  /* 0x0000000404137c19 */ /* 0x000fc40008001205 */
[----:B------:R-:W-:Y:S01]  /*5ee0*/  SHF.R.U32.HI R4, RZ, UR4, R5 ;  /* 0x00000004ff047c19 */ /* 0x000fe20008011605 */
[----:B------:R-:W-:Y:S01]  /*5ef0*/  FMUL R6, R6, UR5 ;  /* 0x0000000506067c20 */ /* 0x000fe20008400000 */
[----:B------:R-:W-:Y:S02]  /*5f00*/  ULDC UR4, c[0x0][0x608] ;  /* 0x0001820000047ab9 */ /* 0x000fe40000000800 */
[--C-:B------:R-:W-:Y:S01]  /*5f10*/  SHF.R.U64 R22, R19, UR4, R4.reuse ;  /* 0x0000000413167c19 */ /* 0x100fe20008001204 */
[----:B------:R1:W2:Y:S01]  /*5f20*/  F2I.U32.TRUNC.NTZ R24, R6 ;  /* 0x0000000600187305 */ /* 0x0002a2000020f000 */
[----:B------:R-:W-:Y:S01]  /*5f30*/  SHF.R.U32.HI R5, RZ, UR4, R4 ;  /* 0x00000004ff057c19 */ /* 0x000fe20008011604 */
[----:B------:R-:W-:-:S03]  /*5f40*/  ULDC UR4, c[0x0][0x658] ;  /* 0x0001960000047ab9 */ /* 0x000fc60000000800 */
[--C-:B------:R-:W-:Y:S02]  /*5f50*/  SHF.R.U64 R20, R22, UR4, R5.reuse ;  /* 0x0000000416147c19 */ /* 0x100fe40008001205 */
[----:B------:R-:W-:-:S03]  /*5f60*/  SHF.R.U32.HI R23, RZ, UR4, R5 ;  /* 0x00000004ff177c19 */ /* 0x000fc60008011605 */
[----:B------:R-:W-:Y:S02]  /*5f70*/  IMAD.MOV.U32 R4, RZ, RZ, R20 ;  /* 0x000000ffff047224 */ /* 0x000fe400078e0014 */
[----:B------:R-:W-:Y:S01]  /*5f80*/  IMAD.MOV.U32 R5, RZ, RZ, R23 ;  /* 0x000000ffff057224 */ /* 0x000fe200078e0017 */
[----:B-1----:R-:W-:Y:S06]  /*5f90*/  @!P0 BRA `(.L_x_112) ;  /* 0x0000000000288947 */ /* 0x002fec0003800000 */
        /* <DEDUP_REMOVED lines=10> */
.L_x_112:
[----:B------:R-:W-:Y:S01]  /*6040*/  ISETP.NE.AND P0, PT, R2, 0x1, PT ;  /* 0x000000010200780c */ /* 0x000fe20003f05270 */
[----:B------:R-:W-:Y:S01]  /*6050*/  ULDC UR4, c[0x0][0x648] ;  /* 0x0001920000047ab9 */ /* 0x000fe20000000800 */
[----:B------:R-:W-:Y:S01]  /*6060*/  LOP3.LUT R22, R22, UR22, RZ, 0xc0, !PT ;  /* 0x0000001616167c12 */ /* 0x000fe2000f8ec0ff */
[----:B--2---:R-:W-:Y:S01]  /*6070*/  IMAD.MOV R24, RZ, RZ, -R24 ;  /* 0x000000ffff187224 */ /* 0x004fe200078e0a18 */
[----:B------:R-:W-:Y:S01]  /*6080*/  SHF.R.U64 R5, R4, UR4, R5 ;  /* 0x0000000404057c19 */ /* 0x000fe20008001205 */
[----:B------:R-:W-:Y:S01]  /*6090*/  ULDC UR4, c[0x0][0x638] ;  /* 0x00018e0000047ab9 */ /* 0x000fe20000000800 */
[----:B------:R-:W-:Y:S01]  /*60a0*/  LOP3.LUT R19, R19, UR13, RZ, 0xc0, !PT ;  /* 0x0000000d13137c12 */ /* 0x000fe2000f8ec0ff */
[----:B------:R-:W-:Y:S01]  /*60b0*/  ULDC UR5, c[0x0][0x610] ;  /* 0x0001840000057ab9 */ /* 0x000fe20000000800 */
[----:B------:R-:W-:Y:S02]  /*60c0*/  IMAD.MOV.U32 R4, RZ, RZ, 0x1 ;  /* 0x00000001ff047424 */ /* 0x000fe400078e00ff */
[----:B------:R-:W-:-:S02]  /*60d0*/  IMAD.MOV R7, RZ, RZ, -R5 ;  /* 0x000000ffff077224 */ /* 0x000fc400078e0a05 */
[----:B------:R-:W-:Y:S02]  /*60e0*/  IMAD R22, R5, UR14, R22 ;  /* 0x0000000e05167c24 */ /* 0x000fe4000f8e0216 */
[----:B0-----:R-:W-:Y:S02]  /*60f0*/  @P0 IMAD R15, R21, R24, R12 ;  /* 0x00000018150f0224 */ /* 0x001fe400078e020c */
[----:B------:R-:W-:Y:S01]  /*6100*/  IMAD R20, R7, UR4, R20 ;  /* 0x0000000407147c24 */ /* 0x000fe2000f8e0214 */
[----:B------:R-:W-:Y:S01]  /*6110*/  ULDC UR4, c[0x0][0x600] ;  /* 0x0001800000047ab9 */ /* 0x000fe20000000800 */
[----:B------:R-:W-:Y:S02]  /*6120*/  IMAD R15, R22, UR5, R15 ;  /* 0x00000005160f7c24 */ /* 0x000fe4000f8e020f */
[----:B------:R-:W-:Y:S02]  /*6130*/  IMAD R20, R20, UR4, R19 ;  /* 0x0000000414147c24 */ /* 0x000fe4000f8e0213 */
[----:B------:R-:W-:-:S03]  /*6140*/  IMAD.MOV.U32 R7, RZ, RZ, R14 ;  /* 0x000000ffff077224 */ /* 0x000fc600078e000e */
[----:B------:R-:W-:Y:S02]  /*6150*/  SEL R19, R20, R15, !P0 ;  /* 0x0000000f14137207 */ /* 0x000fe40004000000 */
[----:B------:R-:W-:-:S07]  /*6160*/  SEL R12, R15, R20, !P0 ;  /* 0x000000140f0c7207 */ /* 0x000fce0004000000 */
.L_x_110:
[----:B------:R-:W-:Y:S05]  /*6170*/  BSYNC B1 ;  /* 0x0000000000017941 */ /* 0x000fea0003800000 */
.L_x_109:
[----:B------:R-:W-:-:S13]  /*6180*/  LOP3.LUT P0, RZ, R4, 0xff, RZ, 0xc0, !PT ;  /* 0x000000ff04ff7812 */ /* 0x000fda000780c0ff */
[----:B------:R-:W-:Y:S05]  /*6190*/  @P0 BRA `(.L_x_113) ;  /* 0xfffffff400040947 */ /* 0x000fea000383ffff */
[----:B------:R-:W-:Y:S05]  /*61a0*/  BSYNC B0 ;  /* 0x0000000000007941 */ /* 0x000fea0003800000 */
.L_x_102:
[----:B------:R-:W-:-:S03]  /*61b0*/  UMOV UR4, 0xffffffff ;  /* 0xffffffff00047882 */ /* 0x000fc60000000000 */
[----:B------:R-:W-:Y:S05]  /*61c0*/  BRA.DIV UR4, `(.L_x_114) ;  /* 0x0000000204f07947 */ /* 0x000fea000b800000 */
[----:B------:R-:W-:-:S13]  /*61d0*/  ELECT P6, URZ, PT ;  /* 0x00000000003f782f */ /* 0x000fda00038c0000 */
.L_x_127:
[----:B------:R-:W-:Y:S04]  /*61e0*/  BSSY B0, `(.L_x_115) ;  /* 0x0000022000007945 */ /* 0x000fe80003800000 */
[----:B------:R-:W-:Y:S05]  /*61f0*/  @!P6 BRA `(.L_x_116) ;  /* 0x000000000080e947 */ /* 0x000fea0003800000 */
[----:B------:R-:W-:-:S04]  /*6200*/  LOP3.LUT R18, R18, 0x2, RZ, 0xfc, !PT ;  /* 0x0000000212127812 */ /* 0x000fc800078efcff */
[----:B------:R-:W-:-:S13]  /*6210*/  ISETP.NE.AND P0, PT, R18, 0x3, PT ;  /* 0x000000031200780c */ /* 0x000fda0003f05270 */
[----:B------:R-:W-:Y:S05]  /*6220*/  @!P0 BRA `(.L_x_117) ;  /* 0x0000000000048947 */ /* 0x000fea0003800000 */
[----:B------:R-:W-:Y:S01]  /*6230*/  BPT.TRAP 0x1 ;  /* 0x000000040000795c */ /* 0x000fe20000300000 */
.L_x_117:
[----:B------:R-:W0:Y:S01]  /*6240*/  S2R R5, SR_CgaCtaId ;  /* 0x0000000000057919 */ /* 0x000e220000008800 */
[----:B------:R-:W-:Y:S02]  /*6250*/  MOV R0, 0x400 ;  /* 0x0000040000007802 */ /* 0x000fe40000000f00 */
[----:B------:R-:W-:Y:S02]  /*6260*/  SHF.L.U32 R4, R3, 0x1f, RZ ;  /* 0x0000001f03047819 */ /* 0x000fe400000006ff */
[----:B0-----:R-:W-:-:S05]  /*6270*/  LEA R0, R5, R0, 0x18 ;  /* 0x0000000005007211 */ /* 0x001fca00078ec0ff */
[----:B------:R-:W-:-:S04]  /*6280*/  VIADD R0, R0, 0x18 ;  /* 0x0000001800007836 */ /* 0x000fc80000000000 */
[C---:B------:R-:W-:Y:S02]  /*6290*/  IMAD R7, R13.reuse, 0x8, R0 ;  /* 0x000000080d077824 */ /* 0x040fe400078e0200 */
[----:B------:R-:W-:Y:S02]  /*62a0*/  VIADD R13, R13, 0x1 ;  /* 0x000000010d0d7836 */ /* 0x000fe40000000000 */
[----:B------:R-:W0:Y:S03]  /*62b0*/  SYNCS.PHASECHK.TRANS64.TRYWAIT P0, [R7+URZ], R4 ;  /* 0x00000004070075a7 */ /* 0x000e26000800017f */
[----:B------:R-:W-:-:S04]  /*62c0*/  ISETP.NE.AND P1, PT, R13, 0x3, PT ;  /* 0x000000030d00780c */ /* 0x000fc80003f25270 */
[----:B------:R-:W-:Y:S02]  /*62d0*/  SEL R2, RZ, 0x1, P1 ;  /* 0x00000001ff027807 */ /* 0x000fe40000800000 */
[----:B------:R-:W-:Y:S02]  /*62e0*/  SEL R13, R13, RZ, P1 ;  /* 0x000000ff0d0d7207 */ /* 0x000fe40000800000 */
[----:B------:R-:W-:-:S03]  /*62f0*/  LOP3.LUT R9, R3, R2, RZ, 0x3c, !PT ;  /* 0x0000000203097212 */ /* 0x000fc600078e3cff */
[----:B------:R-:W-:Y:S01]  /*6300*/  IMAD R6, R13, 0x8, R0 ;  /* 0x000000080d067824 */ /* 0x000fe200078e0200 */
[----:B------:R-:W-:Y:S01]  /*6310*/  SHF.L.U32 R5, R9, 0x1f, RZ ;  /* 0x0000001f09057819 */ /* 0x000fe200000006ff */
[----:B0-----:R-:W-:Y:S06]  /*6320*/  @!P0 BRA `(.L_x_118) ;  /* 0x0000000000b88947 */ /* 0x001fec0003800000 */
.L_x_128:
[----:B------:R-:W1:Y:S01]  /*6330*/  SYNCS.PHASECHK.TRANS64.TRYWAIT P0, [R6+URZ], R5 ;  /* 0x00000005060075a7 */ /* 0x000e62000800017f */
[----:B------:R-:W-:-:S05]  /*6340*/  VIADD R2, R13, 0x1 ;  /* 0x000000010d027836 */ /* 0x000fca0000000000 */
[----:B------:R-:W-:-:S04]  /*6350*/  ISETP.NE.AND P1, PT, R2, 0x3, PT ;  /* 0x000000030200780c */ /* 0x000fc80003f25270 */
[----:B0-----:R-:W-:Y:S02]  /*6360*/  SEL R4, RZ, 0x1, P1 ;  /* 0x00000001ff047807 */ /* 0x001fe40000800000 */
[----:B------:R-:W-:Y:S02]  /*6370*/  SEL R3, R2, RZ, P1 ;  /* 0x000000ff02037207 */ /* 0x000fe40000800000 */
[----:B------:R-:W-:Y:S01]  /*6380*/  LOP3.LUT R4, R9, R4, RZ, 0x3c, !PT ;  /* 0x0000000409047212 */ /* 0x000fe200078e3cff */
[----:B-1----:R-:W-:Y:S06]  /*6390*/  @!P0 BRA `(.L_x_119) ;  /* 0x0000000000b08947 */ /* 0x002fec0003800000 */
.L_x_129:
[----:B------:R-:W-:Y:S01]  /*63a0*/  IMAD R3, R3, 0x8, R0 ;  /* 0x0000000803037824 */ /* 0x000fe200078e0200 */
[----:B------:R-:W-:-:S07]  /*63b0*/  SHF.L.U32 R0, R4, 0x1f, RZ ;  /* 0x0000001f04007819 */ /* 0x000fce00000006ff */
.L_x_120:
[----:B-1----:R1:W2:Y:S02]  /*63c0*/  SYNCS.PHASECHK.TRANS64.TRYWAIT P0, [R3+URZ], R0 ;  /* 0x00000000030075a7 */ /* 0x0022a4000800017f */
[----:B--2---:R-:W-:Y:S05]  /*63d0*/  @!P0 NANOSLEEP.SYNCS 0x989680 ;  /* 0x009896800000895d */ /* 0x004fea0003900000 */
[----:B------:R-:W2:Y:S02]  /*63e0*/  @!P0 SYNCS.PHASECHK.TRANS64 P0, [R3+URZ], R0 ;  /* 0x00000000030085a7 */ /* 0x000ea4000800007f */
[----:B--2---:R-:W-:Y:S05]  /*63f0*/  @!P0 BRA `(.L_x_120) ;  /* 0xfffffffc00f08947 */ /* 0x004fea000383ffff */
.L_x_116:
[----:B------:R-:W-:Y:S05]  /*6400*/  BSYNC B0 ;  /* 0x0000000000007941 */ /* 0x000fea0003800000 */
.L_x_115:
[----:B------:R-:W-:Y:S05]  /*6410*/  EXIT ;  /* 0x000000000000794d */ /* 0x000fea0003800000 */
.L_x_21:
[----:B-1----:R1:W2:Y:S02]  /*6420*/  SYNCS.PHASECHK.TRANS64.TRYWAIT P1, [R3+URZ], R0 ;  /* 0x00000000030075a7 */ /* 0x0022a4000802017f */
[----:B--2---:R-:W-:Y:S05]  /*6430*/  @!P1 NANOSLEEP.SYNCS 0x989680 ;  /* 0x009896800000995d */ /* 0x004fea0003900000 */
[----:B------:R-:W2:Y:S02]  /*6440*/  @!P1 SYNCS.PHASECHK.TRANS64 P1, [R3+URZ], R0 ;  /* 0x00000000030095a7 */ /* 0x000ea4000802007f */
[----:B--2---:R-:W-:Y:S05]  /*6450*/  @!P1 BRA `(.L_x_21) ;  /* 0xfffffffc00f09947 */ /* 0x004fea000383ffff */
[----:B------:R-:W-:Y:S05]  /*6460*/  BRA `(.L_x_20) ;  /* 0xffffffb000c87947 */ /* 0x000fea000383ffff */
.L_x_26:
[----:B-1----:R1:W2:Y:S02]  /*6470*/  SYNCS.PHASECHK.TRANS64.TRYWAIT P1, [R5+URZ], R4 ;  /* 0x00000004050075a7 */ /* 0x0022a4000802017f */
[----:B--2---:R-:W-:Y:S05]  /*6480*/  @!P1 NANOSLEEP.SYNCS 0x989680 ;  /* 0x009896800000995d */ /* 0x004fea0003900000 */
[----:B------:R-:W2:Y:S02]  /*6490*/  @!P1 SYNCS.PHASECHK.TRANS64 P1, [R5+URZ], R4 ;  /* 0x00000004050095a7 */ /* 0x000ea4000802007f */
[----:B--2---:R-:W-:Y:S05]  /*64a0*/  @!P1 BRA `(.L_x_26) ;  /* 0xfffffffc00f09947 */ /* 0x004fea000383ffff */
[----:B------:R-:W-:Y:S05]  /*64b0*/  BRA `(.L_x_25) ;  /* 0xffffffb800147947 */ /* 0x000fea000383ffff */
.L_x_103:
[----:B------:R-:W-:Y:S01]  /*64c0*/  BSSY B1, `(.L_x_121) ;  /* 0x0000006000017945 */ /* 0x000fe20003800000 */
[----:B------:R-:W-:-:S07]  /*64d0*/  IMAD.MOV.U32 R15, RZ, RZ, -0x1 ;  /* 0xffffffffff0f7424 */ /* 0x000fce00078e00ff */
[----:B------:R-:W-:Y:S05]  /*64e0*/  WARPSYNC.COLLECTIVE R15, `(.L_x_122) ;  /* 0x000000000f0c7348 */ /* 0x000fea0003c00000 */
[----:B------:R-:W-:Y:S02]  /*64f0*/  ELECT P6, UR62, PT ;  /* 0x00000000003e782f */ /* 0x000fe400038c0000 */
[----:B------:R-:W-:Y:S01]  /*6500*/  MOV R14, UR62 ;  /* 0x0000003e000e7c02 */ /* 0x000fe20008000f00 */
[----:B------:R-:W-:Y:S10]  /*6510*/  ENDCOLLECTIVE ;  /* 0x000000000000791b */ /* 0x000ff40003800000 */
.L_x_122:
[----:B------:R-:W-:Y:S05]  /*6520*/  BSYNC B1 ;  /* 0x0000000000017941 */ /* 0x000fea0003800000 */
.L_x_121:
[----:B------:R-:W-:Y:S05]  /*6530*/  BRA `(.L_x_123) ;  /* 0xfffffff000287947 */ /* 0x000fea000383ffff */
.L_x_106:
[----:B0-----:R0:W1:Y:S02]  /*6540*/  SYNCS.PHASECHK.TRANS64.TRYWAIT P0, [R21+URZ+0x18], R12 ;  /* 0x0000180c150075a7 */ /* 0x001064000800017f */
[----:B-1----:R-:W-:Y:S05]  /*6550*/  @!P0 NANOSLEEP.SYNCS 0x989680 ;  /* 0x009896800000895d */ /* 0x002fea0003900000 */
[----:B------:R-:W1:Y:S02]  /*6560*/  @!P0 SYNCS.PHASECHK.TRANS64 P0, [R21+URZ+0x18], R12 ;  /* 0x0000180c150085a7 */ /* 0x000e64000800007f */
[----:B-1----:R-:W-:Y:S05]  /*6570*/  @!P0 BRA `(.L_x_106) ;  /* 0xfffffffc00f08947 */ /* 0x002fea000383ffff */
[----:B------:R-:W-:Y:S05]  /*6580*/  BRA `(.L_x_124) ;  /* 0xfffffff000647947 */ /* 0x000fea000383ffff */
.L_x_114:
[----:B------:R-:W-:Y:S01]  /*6590*/  BSSY B0, `(.L_x_125) ;  /* 0x0000006000007945 */ /* 0x000fe20003800000 */
[----:B------:R-:W-:-:S07]  /*65a0*/  IMAD.MOV.U32 R15, RZ, RZ, -0x1 ;  /* 0xffffffffff0f7424 */ /* 0x000fce00078e00ff */
[----:B------:R-:W-:Y:S05]  /*65b0*/  WARPSYNC.COLLECTIVE R15, `(.L_x_126) ;  /* 0x000000000f0c7348 */ /* 0x000fea0003c00000 */
[----:B------:R-:W-:Y:S02]  /*65c0*/  ELECT P6, UR62, PT ;  /* 0x00000000003e782f */ /* 0x000fe400038c0000 */
[----:B------:R-:W-:Y:S01]  /*65d0*/  MOV R14, UR62 ;  /* 0x0000003e000e7c02 */ /* 0x000fe20008000f00 */
[----:B------:R-:W-:Y:S10]  /*65e0*/  ENDCOLLECTIVE ;  /* 0x000000000000791b */ /* 0x000ff40003800000 */
.L_x_126:
[----:B------:R-:W-:Y:S05]  /*65f0*/  BSYNC B0 ;  /* 0x0000000000007941 */ /* 0x000fea0003800000 */
.L_x_125:
[----:B------:R-:W-:Y:S05]  /*6600*/  BRA `(.L_x_127) ;  /* 0xfffffff800f47947 */ /* 0x000fea000383ffff */
.L_x_118:
[----:B0-----:R0:W1:Y:S02]  /*6610*/  SYNCS.PHASECHK.TRANS64.TRYWAIT P0, [R7+URZ], R4 ;  /* 0x00000004070075a7 */ /* 0x001064000800017f */
[----:B-1----:R-:W-:Y:S05]  /*6620*/  @!P0 NANOSLEEP.SYNCS 0x989680 ;  /* 0x009896800000895d */ /* 0x002fea0003900000 */
[----:B------:R-:W1:Y:S02]  /*6630*/  @!P0 SYNCS.PHASECHK.TRANS64 P0, [R7+URZ], R4 ;  /* 0x00000004070085a7 */ /* 0x000e64000800007f */
[----:B-1----:R-:W-:Y:S05]  /*6640*/  @!P0 BRA `(.L_x_118) ;  /* 0xfffffffc00f08947 */ /* 0x002fea000383ffff */
[----:B------:R-:W-:Y:S05]  /*6650*/  BRA `(.L_x_128) ;  /* 0xfffffffc00347947 */ /* 0x000fea000383ffff */
.L_x_119:
[----:B0-----:R0:W1:Y:S02]  /*6660*/  SYNCS.PHASECHK.TRANS64.TRYWAIT P0, [R6+URZ], R5 ;  /* 0x00000005060075a7 */ /* 0x001064000800017f */
[----:B-1----:R-:W-:Y:S05]  /*6670*/  @!P0 NANOSLEEP.SYNCS 0x989680 ;  /* 0x009896800000895d */ /* 0x002fea0003900000 */
[----:B------:R-:W1:Y:S02]  /*6680*/  @!P0 SYNCS.PHASECHK.TRANS64 P0, [R6+URZ], R5 ;  /* 0x00000005060085a7 */ /* 0x000e64000800007f */
[----:B-1----:R-:W-:Y:S05]  /*6690*/  @!P0 BRA `(.L_x_119) ;  /* 0xfffffffc00f08947 */ /* 0x002fea000383ffff */
[----:B------:R-:W-:Y:S05]  /*66a0*/  BRA `(.L_x_129) ;  /* 0xfffffffc003c7947 */ /* 0x000fea000383ffff */
.L_x_130:
[----:B------:R-:W-:-:S00]  /*66b0*/  BRA `(.L_x_130) ;  /* 0xfffffffc00fc7947 */ /* 0x000fc0000383ffff */
[----:B------:R-:W-:-:S00]  /*66c0*/  NOP ;  /* 0x0000000000007918 */ /* 0x000fc00000000000 */
        /* <DEDUP_REMOVED lines=11> */
.L_x_131:


//--------------------- .nv.global.init           --------------------------
	.section	.nv.global.init,"aw",@progbits
.nv.global.init:
	.type		$str$22,@object
	.size		$str$22,($str$23 - $str$22)
$str$22:
        /*0000*/ 	.byte	0x6b, 0x5f, 0x74, 0x69, 0x6c, 0x65, 0x5f, 0x63, 0x6f, 0x75, 0x6e, 0x74, 0x20, 0x3e, 0x3d, 0x20
        /*0010*/ 	.byte	0x31, 0x00
	.type		$str$23,@object
	.size		$str$23,(__unnamed_1 - $str$23)
$str$23:
        /*0012*/ 	.byte	0x2f, 0x74, 0x6d, 0x70, 0x2f, 0x63, 0x75, 0x74, 0x6c, 0x61, 0x73, 0x73, 0x5f, 0x73, 0x77, 0x65
        /*0022*/ 	.byte	0x65, 0x70, 0x5f, 0x73, 0x72, 0x63, 0x2f, 0x69, 0x6e, 0x63, 0x6c, 0x75, 0x64, 0x65, 0x2f, 0x63
        /*0032*/ 	.byte	0x75, 0x74, 0x6c, 0x61, 0x73, 0x73, 0x2f, 0x67, 0x65, 0x6d, 0x6d, 0x2f, 0x63, 0x6f, 0x6c, 0x6c
        /*0042*/ 	.byte	0x65, 0x63, 0x74, 0x69, 0x76, 0x65, 0x2f, 0x73, 0x6d, 0x39, 0x30, 0x5f, 0x6d, 0x6d, 0x61, 0x5f
        /*0052*/ 	.byte	0x74, 0x6d, 0x61, 0x5f, 0x67, 0x6d, 0x6d, 0x61, 0x5f, 0x73, 0x73, 0x5f, 0x77, 0x61, 0x72, 0x70
        /*0062*/ 	.byte	0x73, 0x70, 0x65, 0x63, 0x69, 0x61, 0x6c, 0x69, 0x7a, 0x65, 0x64, 0x2e, 0x68, 0x70, 0x70, 0x00
	.type		__unnamed_1,@object
	.size		__unnamed_1,(.L_0 - __unnamed_1)
__unnamed_1:
        /*0072*/ 	.byte	0x76, 0x6f, 0x69, 0x64, 0x20, 0x63, 0x75, 0x74, 0x6c, 0x61, 0x73, 0x73, 0x3a, 0x3a, 0x67, 0x65
        /* <DEDUP_REMOVED lines=181> */
        /*0bd2*/ 	.byte	0x6e, 0x74, 0x69, 0x74, 0x79, 0x5d, 0x00
.L_0:


//--------------------- .nv.shared._ZN7cutlass13device_kernelINS_4gemm6kernel13GemmUniversalIN4cute5tupleIJiiiiEEENS1_10collective13CollectiveMmaINS1_34MainloopSm90TmaGmmaWarpSpecializedILi3ENS5_IJNS4_1CILi2EEESB_NSA_ILi1EEEEEENS1_35KernelTmaWarpSpecializedCooperativeEEENS5_IJNSA_ILi128EEENSA_ILi64EEESG_EEENS_10bfloat16_tENS5_IJlSC_lEEESJ_SK_NS4_8TiledMMAINS4_8MMA_AtomIJNS4_4SM904GMMA27MMA_64x64x16_F32BF16BF16_SSILNSO_5MajorE0ELSQ_0ELNSO_7ScaleInE1ELSR_1EEEEEENS4_6LayoutINS5_IJSB_SC_SC_EEENS5_IJSC_NSA_ILi0EEESW_EEEEENS5_IJNS4_10UnderscoreESZ_SZ_EEEEENS4_23SM90_TMA_LOAD_MULTICASTENS4_14ComposedLayoutINS4_7SwizzleILi3ELi4ELi3EEENS4_18smem_ptr_flag_bitsILi16EEENSU_INS5_IJNSA_ILi8EEESH_EEENS5_IJSH_SC_EEEEEEEvNS4_8identityES12_S1C_vS1D_EENS_8epilogue10collective6detail29Sm90TmaWarpSpecializedAdapterINS1G_15DefaultEpilogueISJ_SK_SK_NS1F_6thread17LinearCombinationISJ_Li1EffLNS1K_9ScaleType4KindE0ELNS_15FloatRoundStyleE2ESJ_EENS1_15EpilogueDefaultEEEEEvvEEEEvNT_6ParamsE --------------------------
	.section	.nv.shared._ZN7cutlass13device_kernelINS_4gemm6kernel13GemmUniversalIN4cute5tupleIJiiiiEEENS1_10collective13CollectiveMmaINS1_34MainloopSm90TmaGmmaWarpSpecializedILi3ENS5_IJNS4_1CILi2EEESB_NSA_ILi1EEEEEENS1_35KernelTmaWarpSpecializedCooperativeEEENS5_IJNSA_ILi128EEENSA_ILi64EEESG_EEENS_10bfloat16_tENS5_IJlSC_lEEESJ_SK_NS4_8TiledMMAINS4_8MMA_AtomIJNS4_4SM904GMMA27MMA_64x64x16_F32BF16BF16_SSILNSO_5MajorE0ELSQ_0ELNSO_7ScaleInE1ELSR_1EEEEEENS4_6LayoutINS5_IJSB_SC_SC_EEENS5_IJSC_NSA_ILi0EEESW_EEEEENS5_IJNS4_10UnderscoreESZ_SZ_EEEEENS4_23SM90_TMA_LOAD_MULTICASTENS4_14ComposedLayoutINS4_7SwizzleILi3ELi4ELi3EEENS4_18smem_ptr_flag_bitsILi16EEENSU_INS5_IJNSA_ILi8EEESH_EEENS5_IJSH_SC_EEEEEEEvNS4_8identityES12_S1C_vS1D_EENS_8epilogue10collective6detail29Sm90TmaWarpSpecializedAdapterINS1G_15DefaultEpilogueISJ_SK_SK_NS1F_6thread17LinearCombinationISJ_Li1EffLNS1K_9ScaleType4KindE0ELNS_15FloatRoundStyleE2ESJ_EENS1_15EpilogueDefaultEEEEEvvEEEEvNT_6ParamsE,"aw",@nobits
	.sectionflags	@""
	.align	16
	.zero		1024


//--------------------- .nv.shared.reserved.0     --------------------------
	.section	.nv.shared.reserved.0,"aw",@nobits
	.weak		__nv_reservedSMEM_offset_0_alias
	.size		__nv_reservedSMEM_offset_0_alias, 0, 0
	.other		__nv_reservedSMEM_offset_0_alias,@"STO_CUDA_RESERVED_SHARED STV_DEFAULT"
__nv_reservedSMEM_offset_0_alias:
	.zero		0


//--------------------- .nv.global                --------------------------
	.section	.nv.global,"aw",@nobits
.nv.global:
	.type		_ZN39_INTERNAL_0e831f14_4_k_cu_8c79e26b_35444cute1_E,@object
	.size		_ZN39_INTERNAL_0e831f14_4_k_cu_8c79e26b_35444cute1_E,(_ZN39_INTERNAL_0e831f14_4_k_cu_8c79e26b_35444cuda3std3__45__cpo6cbeginE - _ZN39_INTERNAL_0e831f14_4_k_cu_8c79e26b_35444cute1_E)
_ZN39_INTERNAL_0e831f14_4_k_cu_8c79e26b_35444cute1_E:
	.zero		1
	.type		_ZN39_INTERNAL_0e831f14_4_k_cu_8c79e26b_35444cuda3std3__45__cpo6cbeginE,@object
	.size		_ZN39_INTERNAL_0e831f14_4_k_cu_8c79e26b_35444cuda3std3__45__cpo6cbeginE,(_ZN39_INTERNAL_0e831f14_4_k_cu_8c79e26b_35444cuda3std3__48in_placeE - _ZN39_INTERNAL_0e831f14_4_k_cu_8c79e26b_35444cuda3std3__45__cpo6cbeginE)
_ZN39_INTERNAL_0e831f14_4_k_cu_8c79e26b_35444cuda3std3__45__cpo6cbeginE:
	.zero		1
	.type		_ZN39_INTERNAL_0e831f14_4_k_cu_8c79e26b_35444cuda3std3__48in_placeE,@object
	.size		_ZN39_INTERNAL_0e831f14_4_k_cu_8c79e26b_35444cuda3std3__48in_placeE,(_ZN39_INTERNAL_0e831f14_4_k_cu_8c79e26b_35444cuda3std6ranges3__45__cpo9iter_moveE - _ZN39_INTERNAL_0e831f14_4_k_cu_8c79e26b_35444cuda3std3__48in_placeE)
_ZN39_INTERNAL_0e831f14_4_k_cu_8c79e26b_35444cuda3std3__48in_placeE:
	.zero		1
	.type		_ZN39_INTERNAL_0e831f14_4_k_cu_8c79e26b_35444cuda3std6ranges3__45__cpo9iter_moveE,@object
	.size		_ZN39_INTERNAL_0e831f14_4_k_cu_8c79e26b_35444cuda3std6ranges3__45__cpo9iter_moveE,(_ZN39_INTERNAL_0e831f14_4_k_cu_8c79e26b_35444cuda3std3__45__cpo5beginE - _ZN39_INTERNAL_0e831f14_4_k_cu_8c79e26b_35444cuda3std6ranges3__45__cpo9iter_moveE)
_ZN39_INTERNAL_0e831f14_4_k_cu_8c79e26b_35444cuda3std6ranges3__45__cpo9iter_moveE:
	.zero		1
	.type		_ZN39_INTERNAL_0e831f14_4_k_cu_8c79e26b_35444cuda3std3__45__cpo5beginE,@object
	.size		_ZN39_INTERNAL_0e831f14_4_k_cu_8c79e26b_35444cuda3std3__45__cpo5beginE,(_ZN39_INTERNAL_0e831f14_4_k_cu_8c79e26b_35444cuda3std3__441_GLOBAL__N__0e831f14_4_k_cu_8c79e26b_35446ignoreE - _ZN39_INTERNAL_0e831f14_4_k_cu_8c79e26b_35444cuda3std3__45__cpo5beginE)
_ZN39_INTERNAL_0e831f14_4_k_cu_8c79e26b_35444cuda3std3__45__cpo5beginE:
	.zero		1
	.type		_ZN39_INTERNAL_0e831f14_4_k_cu_8c79e26b_35444cuda3std3__441_GLOBAL__N__0e831f14_4_k_cu_8c79e26b_35446ignoreE,@object
	.size		_ZN39_INTERNAL_0e831f14_4_k_cu_8c79e26b_35444cuda3std3__441_GLOBAL__N__0e831f14_4_k_cu_8c79e26b_35446ignoreE,(_ZN39_INTERNAL_0e831f14_4_k_cu_8c79e26b_35444cute7productE - _ZN39_INTERNAL_0e831f14_4_k_cu_8c79e26b_35444cuda3std3__441_GLOBAL__N__0e831f14_4_k_cu_8c79e26b_35446ignoreE)
_ZN39_INTERNAL_0e831f14_4_k_cu_8c79e26b_35444cuda3std3__441_GLOBAL__N__0e831f14_4_k_cu_8c79e26b_35446ignoreE:
	.zero		1
	.type		_ZN39_INTERNAL_0e831f14_4_k_cu_8c79e26b_35444cute7productE,@object
	.size		_ZN39_INTERNAL_0e831f14_4_k_cu_8c79e26b_35444cute7productE,(_ZN39_INTERNAL_0e831f14_4_k_cu_8c79e26b_35444cuda3std3__45__cpo3endE - _ZN39_INTERNAL_0e831f14_4_k_cu_8c79e26b_35444cute7productE)
_ZN39_INTERNAL_0e831f14_4_k_cu_8c79e26b_35444cute7productE:
	.zero		1
	.type		_ZN39_INTERNAL_0e831f14_4_k_cu_8c79e26b_35444cuda3std3__45__cpo3endE,@object
	.size		_ZN39_INTERNAL_0e831f14_4_k_cu_8c79e26b_35444cuda3std3__45__cpo3endE,(_ZN39_INTERNAL_0e831f14_4_k_cu_8c79e26b_35444cuda3std3__419piecewise_constructE - _ZN39_INTERNAL_0e831f14_4_k_cu_8c79e26b_35444cuda3std3__45__cpo3endE)
_ZN39_INTERNAL_0e831f14_4_k_cu_8c79e26b_35444cuda3std3__45__cpo3endE:
	.zero		1
	.type		_ZN39_INTERNAL_0e831f14_4_k_cu_8c79e26b_35444cuda3std3__419piecewise_constructE,@object
	.size		_ZN39_INTERNAL_0e831f14_4_k_cu_8c79e26b_35444cuda3std3__419piecewise_constructE,(_ZN39_INTERNAL_0e831f14_4_k_cu_8c79e26b_35444cuda3std3__45__cpo4cendE - _ZN39_INTERNAL_0e831f14_4_k_cu_8c79e26b_35444cuda3std3__419piecewise_constructE)
_ZN39_INTERNAL_0e831f14_4_k_cu_8c79e26b_35444cuda3std3__419piecewise_constructE:
	.zero		1
	.type		_ZN39_INTERNAL_0e831f14_4_k_cu_8c79e26b_35444cuda3std3__45__cpo4cendE,@object
	.size		_ZN39_INTERNAL_0e831f14_4_k_cu_8c79e26b_35444cuda3std3__45__cpo4cendE,(_ZN39_INTERNAL_0e831f14_4_k_cu_8c79e26b_35444cuda3std6ranges3__45__cpo4swapE - _ZN39_INTERNAL_0e831f14_4_k_cu_8c79e26b_35444cuda3std3__45__cpo4cendE)
_ZN39_INTERNAL_0e831f14_4_k_cu_8c79e26b_35444cuda3std3__45__cpo4cendE:
	.zero		1
	.type		_ZN39_INTERNAL_0e831f14_4_k_cu_8c79e26b_35444cuda3std6ranges3__45__cpo4swapE,@object
	.size		_ZN39_INTERNAL_0e831f14_4_k_cu_8c79e26b_35444cuda3std6ranges3__45__cpo4swapE,(.L_8 - _ZN39_INTERNAL_0e831f14_4_k_cu_8c79e26b_35444cuda3std6ranges3__45__cpo4swapE)
_ZN39_INTERNAL_0e831f14_4_k_cu_8c79e26b_35444cuda3std6ranges3__45__cpo4swapE:
	.zero		1
.L_8:


//--------------------- .nv.constant0._ZN7cutlass13device_kernelINS_4gemm6kernel13GemmUniversalIN4cute5tupleIJiiiiEEENS1_10collective13CollectiveMmaINS1_34MainloopSm90TmaGmmaWarpSpecializedILi3ENS5_IJNS4_1CILi2EEESB_NSA_ILi1EEEEEENS1_35KernelTmaWarpSpecializedCooperativeEEENS5_IJNSA_ILi128EEENSA_ILi64EEESG_EEENS_10bfloat16_tENS5_IJlSC_lEEESJ_SK_NS4_8TiledMMAINS4_8MMA_AtomIJNS4_4SM904GMMA27MMA_64x64x16_F32BF16BF16_SSILNSO_5MajorE0ELSQ_0ELNSO_7ScaleInE1ELSR_1EEEEEENS4_6LayoutINS5_IJSB_SC_SC_EEENS5_IJSC_NSA_ILi0EEESW_EEEEENS5_IJNS4_10UnderscoreESZ_SZ_EEEEENS4_23SM90_TMA_LOAD_MULTICASTENS4_14ComposedLayoutINS4_7SwizzleILi3ELi4ELi3EEENS4_18smem_ptr_flag_bitsILi16EEENSU_INS5_IJNSA_ILi8EEESH_EEENS5_IJSH_SC_EEEEEEEvNS4_8identityES12_S1C_vS1D_EENS_8epilogue10collective6detail29Sm90TmaWarpSpecializedAdapterINS1G_15DefaultEpilogueISJ_SK_SK_NS1F_6thread17LinearCombinationISJ_Li1EffLNS1K_9ScaleType4KindE0ELNS_15FloatRoundStyleE2ESJ_EENS1_15EpilogueDefaultEEEEEvvEEEEvNT_6ParamsE --------------------------
	.section	.nv.constant0._ZN7cutlass13device_kernelINS_4gemm6kernel13GemmUniversalIN4cute5tupleIJiiiiEEENS1_10collective13CollectiveMmaINS1_34MainloopSm90TmaGmmaWarpSpecializedILi3ENS5_IJNS4_1CILi2EEESB_NSA_ILi1EEEEEENS1_35KernelTmaWarpSpecializedCooperativeEEENS5_IJNSA_ILi128EEENSA_ILi64EEESG_EEENS_10bfloat16_tENS5_IJlSC_lEEESJ_SK_NS4_8TiledMMAINS4_8MMA_AtomIJNS4_4SM904GMMA27MMA_64x64x16_F32BF16BF16_SSILNSO_5MajorE0ELSQ_0ELNSO_7ScaleInE1ELSR_1EEEEEENS4_6LayoutINS5_IJSB_SC_SC_EEENS5_IJSC_NSA_ILi0EEESW_EEEEENS5_IJNS4_10UnderscoreESZ_SZ_EEEEENS4_23SM90_TMA_LOAD_MULTICASTENS4_14ComposedLayoutINS4_7SwizzleILi3ELi4ELi3EEENS4_18smem_ptr_flag_bitsILi16EEENSU_INS5_IJNSA_ILi8EEESH_EEENS5_IJSH_SC_EEEEEEEvNS4_8identityES12_S1C_vS1D_EENS_8epilogue10collective6detail29Sm90TmaWarpSpecializedAdapterINS1G_15DefaultEpilogueISJ_SK_SK_NS1F_6thread17LinearCombinationISJ_Li1EffLNS1K_9ScaleType4KindE0ELNS_15FloatRoundStyleE2ESJ_EENS1_15EpilogueDefaultEEEEEvvEEEEvNT_6ParamsE,"a",@progbits
	.sectionflags	@""
	.align	4
.nv.constant0._ZN7cutlass13device_kernelINS_4gemm6kernel13GemmUniversalIN4cute5tupleIJiiiiEEENS1_10collective13CollectiveMmaINS1_34MainloopSm90TmaGmmaWarpSpecializedILi3ENS5_IJNS4_1CILi2EEESB_NSA_ILi1EEEEEENS1_35KernelTmaWarpSpecializedCooperativeEEENS5_IJNSA_ILi128EEENSA_ILi64EEESG_EEENS_10bfloat16_tENS5_IJlSC_lEEESJ_SK_NS4_8TiledMMAINS4_8MMA_AtomIJNS4_4SM904GMMA27MMA_64x64x16_F32BF16BF16_SSILNSO_5MajorE0ELSQ_0ELNSO_7ScaleInE1ELSR_1EEEEEENS4_6LayoutINS5_IJSB_SC_SC_EEENS5_IJSC_NSA_ILi0EEESW_EEEEENS5_IJNS4_10UnderscoreESZ_SZ_EEEEENS4_23SM90_TMA_LOAD_MULTICASTENS4_14ComposedLayoutINS4_7SwizzleILi3ELi4ELi3EEENS4_18smem_ptr_flag_bitsILi16EEENSU_INS5_IJNSA_ILi8EEESH_EEENS5_IJSH_SC_EEEEEEEvNS4_8identityES12_S1C_vS1D_EENS_8epilogue10collective6detail29Sm90TmaWarpSpecializedAdapterINS1G_15DefaultEpilogueISJ_SK_SK_NS1F_6thread17LinearCombinationISJ_Li1EffLNS1K_9ScaleType4KindE0ELNS_15FloatRoundStyleE2ESJ_EENS1_15EpilogueDefaultEEEEEvvEEEEvNT_6ParamsE:
	.zero		1664


//--------------------- SYMBOLS --------------------------

	.type		.nv.reservedSmem.offset0,@object
	.size		.nv.reservedSmem.offset0,0x4
	.type		__assertfail,@function
